//
// Generated by NVIDIA NVVM Compiler
//
// Compiler Build ID: CL-36424714
// Cuda compilation tools, release 13.0, V13.0.88
// Based on NVVM 20.0.0
//

.version 9.0
.target sm_100
.address_size 64

	// .globl	_Z10cuda_hellov
.extern .func  (.param .b32 func_retval0) vprintf
(
	.param .b64 vprintf_param_0,
	.param .b64 vprintf_param_1
)
;
// _ZZ10shmultiplyPfS_S_iE2As has been demoted
// _ZZ10shmultiplyPfS_S_iE2Bs has been demoted
.global .align 1 .b8 $str[23] = {72, 101, 108, 108, 111, 32, 87, 111, 114, 108, 100, 32, 102, 114, 111, 109, 32, 71, 80, 85, 33, 10};

.visible .entry _Z10cuda_hellov()
{
	.reg .b32 	%r<3>;
	.reg .b64 	%rd<3>;

	mov.u64 	%rd1, $str;
	cvta.global.u64 	%rd2, %rd1;
	{ // callseq 0, 0
	.param .b64 param0;
	st.param.b64 	[param0], %rd2;
	.param .b64 param1;
	st.param.b64 	[param1], 0;
	.param .b32 retval0;
	call.uni (retval0), 
	vprintf, 
	(
	param0, 
	param1
	);
	ld.param.b32 	%r1, [retval0];
	} // callseq 0
	ret;

}
	// .globl	_Z8multiplyiiiPfS_S_
.visible .entry _Z8multiplyiiiPfS_S_(
	.param .u32 _Z8multiplyiiiPfS_S__param_0,
	.param .u32 _Z8multiplyiiiPfS_S__param_1,
	.param .u32 _Z8multiplyiiiPfS_S__param_2,
	.param .u64 .ptr .align 1 _Z8multiplyiiiPfS_S__param_3,
	.param .u64 .ptr .align 1 _Z8multiplyiiiPfS_S__param_4,
	.param .u64 .ptr .align 1 _Z8multiplyiiiPfS_S__param_5
)
{
	.reg .pred 	%p<13>;
	.reg .b32 	%r<94>;
	.reg .b32 	%f<68>;
	.reg .b64 	%rd<69>;

	ld.param.u32 	%r46, [_Z8multiplyiiiPfS_S__param_0];
	ld.param.u32 	%r47, [_Z8multiplyiiiPfS_S__param_1];
	ld.param.u32 	%r45, [_Z8multiplyiiiPfS_S__param_2];
	ld.param.u64 	%rd4, [_Z8multiplyiiiPfS_S__param_3];
	ld.param.u64 	%rd5, [_Z8multiplyiiiPfS_S__param_4];
	ld.param.u64 	%rd3, [_Z8multiplyiiiPfS_S__param_5];
	cvta.to.global.u64 	%rd1, %rd5;
	cvta.to.global.u64 	%rd2, %rd4;
	mov.u32 	%r48, %ctaid.x;
	mov.u32 	%r49, %ntid.x;
	mov.u32 	%r50, %tid.x;
	mad.lo.s32 	%r1, %r48, %r49, %r50;
	mov.u32 	%r51, %ctaid.y;
	mov.u32 	%r52, %ntid.y;
	mul.lo.s32 	%r2, %r51, %r52;
	mov.u32 	%r3, %tid.y;
	add.s32 	%r53, %r2, %r3;
	setp.ge.u32 	%p1, %r1, %r46;
	setp.ge.u32 	%p2, %r53, %r47;
	or.pred  	%p3, %p1, %p2;
	@%p3 bra 	$L__BB1_14;
	setp.lt.s32 	%p4, %r45, 1;
	mov.f32 	%f67, 0f00000000;
	@%p4 bra 	$L__BB1_13;
	mul.lo.s32 	%r5, %r45, %r1;
	and.b32  	%r6, %r45, 7;
	setp.lt.u32 	%p5, %r45, 8;
	mov.f32 	%f67, 0f00000000;
	mov.b32 	%r92, 0;
	@%p5 bra 	$L__BB1_5;
	and.b32  	%r92, %r45, 2147483640;
	neg.s32 	%r90, %r92;
	add.s32 	%r55, %r3, %r47;
	add.s32 	%r89, %r55, %r2;
	shl.b32 	%r10, %r47, 3;
	shl.b32 	%r56, %r47, 1;
	add.s32 	%r88, %r53, %r56;
	mad.lo.s32 	%r87, %r47, 3, %r53;
	shl.b32 	%r57, %r47, 2;
	add.s32 	%r86, %r53, %r57;
	mad.lo.s32 	%r85, %r47, 5, %r53;
	mad.lo.s32 	%r84, %r47, 6, %r53;
	mad.lo.s32 	%r83, %r47, 7, %r53;
	add.s32 	%r81, %r5, 3;
	mov.f32 	%f67, 0f00000000;
	mov.u32 	%r82, %r53;
$L__BB1_4:
	.pragma "nounroll";
	add.s32 	%r58, %r81, -3;
	mul.wide.u32 	%rd6, %r58, 4;
	add.s64 	%rd7, %rd2, %rd6;
	ld.global.nc.f32 	%f17, [%rd7];
	mul.wide.u32 	%rd8, %r82, 4;
	add.s64 	%rd9, %rd1, %rd8;
	ld.global.nc.f32 	%f18, [%rd9];
	fma.rn.f32 	%f19, %f17, %f18, %f67;
	add.s32 	%r59, %r81, -2;
	mul.wide.u32 	%rd10, %r59, 4;
	add.s64 	%rd11, %rd2, %rd10;
	ld.global.nc.f32 	%f20, [%rd11];
	mul.wide.u32 	%rd12, %r89, 4;
	add.s64 	%rd13, %rd1, %rd12;
	ld.global.nc.f32 	%f21, [%rd13];
	fma.rn.f32 	%f22, %f20, %f21, %f19;
	add.s32 	%r60, %r81, -1;
	mul.wide.u32 	%rd14, %r60, 4;
	add.s64 	%rd15, %rd2, %rd14;
	ld.global.nc.f32 	%f23, [%rd15];
	mul.wide.u32 	%rd16, %r88, 4;
	add.s64 	%rd17, %rd1, %rd16;
	ld.global.nc.f32 	%f24, [%rd17];
	fma.rn.f32 	%f25, %f23, %f24, %f22;
	add.s32 	%r61, %r81, 4;
	mul.wide.u32 	%rd18, %r81, 4;
	add.s64 	%rd19, %rd2, %rd18;
	ld.global.nc.f32 	%f26, [%rd19];
	mul.wide.u32 	%rd20, %r87, 4;
	add.s64 	%rd21, %rd1, %rd20;
	ld.global.nc.f32 	%f27, [%rd21];
	fma.rn.f32 	%f28, %f26, %f27, %f25;
	add.s32 	%r62, %r81, 1;
	mul.wide.u32 	%rd22, %r62, 4;
	add.s64 	%rd23, %rd2, %rd22;
	ld.global.nc.f32 	%f29, [%rd23];
	mul.wide.u32 	%rd24, %r86, 4;
	add.s64 	%rd25, %rd1, %rd24;
	ld.global.nc.f32 	%f30, [%rd25];
	fma.rn.f32 	%f31, %f29, %f30, %f28;
	add.s32 	%r63, %r81, 2;
	mul.wide.u32 	%rd26, %r63, 4;
	add.s64 	%rd27, %rd2, %rd26;
	ld.global.nc.f32 	%f32, [%rd27];
	mul.wide.u32 	%rd28, %r85, 4;
	add.s64 	%rd29, %rd1, %rd28;
	ld.global.nc.f32 	%f33, [%rd29];
	fma.rn.f32 	%f34, %f32, %f33, %f31;
	add.s32 	%r64, %r81, 3;
	mul.wide.u32 	%rd30, %r64, 4;
	add.s64 	%rd31, %rd2, %rd30;
	ld.global.nc.f32 	%f35, [%rd31];
	mul.wide.u32 	%rd32, %r84, 4;
	add.s64 	%rd33, %rd1, %rd32;
	ld.global.nc.f32 	%f36, [%rd33];
	fma.rn.f32 	%f37, %f35, %f36, %f34;
	mul.wide.u32 	%rd34, %r61, 4;
	add.s64 	%rd35, %rd2, %rd34;
	ld.global.nc.f32 	%f38, [%rd35];
	mul.wide.u32 	%rd36, %r83, 4;
	add.s64 	%rd37, %rd1, %rd36;
	ld.global.nc.f32 	%f39, [%rd37];
	fma.rn.f32 	%f67, %f38, %f39, %f37;
	add.s32 	%r90, %r90, 8;
	add.s32 	%r89, %r89, %r10;
	add.s32 	%r88, %r88, %r10;
	add.s32 	%r87, %r87, %r10;
	add.s32 	%r86, %r86, %r10;
	add.s32 	%r85, %r85, %r10;
	add.s32 	%r84, %r84, %r10;
	add.s32 	%r83, %r83, %r10;
	add.s32 	%r82, %r82, %r10;
	add.s32 	%r81, %r81, 8;
	setp.ne.s32 	%p6, %r90, 0;
	@%p6 bra 	$L__BB1_4;
$L__BB1_5:
	setp.eq.s32 	%p7, %r6, 0;
	@%p7 bra 	$L__BB1_13;
	and.b32  	%r39, %r45, 3;
	setp.lt.u32 	%p8, %r6, 4;
	@%p8 bra 	$L__BB1_8;
	add.s32 	%r65, %r92, %r5;
	mul.wide.u32 	%rd38, %r65, 4;
	add.s64 	%rd39, %rd2, %rd38;
	ld.global.nc.f32 	%f41, [%rd39];
	mad.lo.s32 	%r66, %r92, %r47, %r53;
	mul.wide.u32 	%rd40, %r66, 4;
	add.s64 	%rd41, %rd1, %rd40;
	ld.global.nc.f32 	%f42, [%rd41];
	fma.rn.f32 	%f43, %f41, %f42, %f67;
	add.s32 	%r67, %r65, 1;
	mul.wide.u32 	%rd42, %r67, 4;
	add.s64 	%rd43, %rd2, %rd42;
	ld.global.nc.f32 	%f44, [%rd43];
	add.s32 	%r68, %r66, %r47;
	mul.wide.u32 	%rd44, %r68, 4;
	add.s64 	%rd45, %rd1, %rd44;
	ld.global.nc.f32 	%f45, [%rd45];
	fma.rn.f32 	%f46, %f44, %f45, %f43;
	add.s32 	%r69, %r65, 2;
	mul.wide.u32 	%rd46, %r69, 4;
	add.s64 	%rd47, %rd2, %rd46;
	ld.global.nc.f32 	%f47, [%rd47];
	add.s32 	%r70, %r68, %r47;
	mul.wide.u32 	%rd48, %r70, 4;
	add.s64 	%rd49, %rd1, %rd48;
	ld.global.nc.f32 	%f48, [%rd49];
	fma.rn.f32 	%f49, %f47, %f48, %f46;
	add.s32 	%r71, %r65, 3;
	mul.wide.u32 	%rd50, %r71, 4;
	add.s64 	%rd51, %rd2, %rd50;
	ld.global.nc.f32 	%f50, [%rd51];
	add.s32 	%r72, %r70, %r47;
	mul.wide.u32 	%rd52, %r72, 4;
	add.s64 	%rd53, %rd1, %rd52;
	ld.global.nc.f32 	%f51, [%rd53];
	fma.rn.f32 	%f67, %f50, %f51, %f49;
	add.s32 	%r92, %r92, 4;
$L__BB1_8:
	setp.eq.s32 	%p9, %r39, 0;
	@%p9 bra 	$L__BB1_13;
	setp.eq.s32 	%p10, %r39, 1;
	@%p10 bra 	$L__BB1_11;
	add.s32 	%r73, %r92, %r5;
	mul.wide.u32 	%rd54, %r73, 4;
	add.s64 	%rd55, %rd2, %rd54;
	ld.global.nc.f32 	%f53, [%rd55];
	mad.lo.s32 	%r74, %r92, %r47, %r53;
	mul.wide.u32 	%rd56, %r74, 4;
	add.s64 	%rd57, %rd1, %rd56;
	ld.global.nc.f32 	%f54, [%rd57];
	fma.rn.f32 	%f55, %f53, %f54, %f67;
	add.s32 	%r75, %r73, 1;
	mul.wide.u32 	%rd58, %r75, 4;
	add.s64 	%rd59, %rd2, %rd58;
	ld.global.nc.f32 	%f56, [%rd59];
	add.s32 	%r76, %r74, %r47;
	mul.wide.u32 	%rd60, %r76, 4;
	add.s64 	%rd61, %rd1, %rd60;
	ld.global.nc.f32 	%f57, [%rd61];
	fma.rn.f32 	%f67, %f56, %f57, %f55;
	add.s32 	%r92, %r92, 2;
$L__BB1_11:
	and.b32  	%r77, %r45, 1;
	setp.eq.b32 	%p11, %r77, 1;
	not.pred 	%p12, %p11;
	@%p12 bra 	$L__BB1_13;
	add.s32 	%r78, %r92, %r5;
	mul.wide.u32 	%rd62, %r78, 4;
	add.s64 	%rd63, %rd2, %rd62;
	ld.global.nc.f32 	%f58, [%rd63];
	mad.lo.s32 	%r79, %r92, %r47, %r53;
	mul.wide.u32 	%rd64, %r79, 4;
	add.s64 	%rd65, %rd1, %rd64;
	ld.global.nc.f32 	%f59, [%rd65];
	fma.rn.f32 	%f67, %f58, %f59, %f67;
$L__BB1_13:
	mad.lo.s32 	%r80, %r47, %r1, %r53;
	cvta.to.global.u64 	%rd66, %rd3;
	mul.wide.u32 	%rd67, %r80, 4;
	add.s64 	%rd68, %rd66, %rd67;
	st.global.f32 	[%rd68], %f67;
$L__BB1_14:
	ret;

}
	// .globl	_Z12multiplycoaliiiPfS_S_
.visible .entry _Z12multiplycoaliiiPfS_S_(
	.param .u32 _Z12multiplycoaliiiPfS_S__param_0,
	.param .u32 _Z12multiplycoaliiiPfS_S__param_1,
	.param .u32 _Z12multiplycoaliiiPfS_S__param_2,
	.param .u64 .ptr .align 1 _Z12multiplycoaliiiPfS_S__param_3,
	.param .u64 .ptr .align 1 _Z12multiplycoaliiiPfS_S__param_4,
	.param .u64 .ptr .align 1 _Z12multiplycoaliiiPfS_S__param_5
)
{
	.reg .pred 	%p<13>;
	.reg .b32 	%r<100>;
	.reg .b32 	%f<68>;
	.reg .b64 	%rd<69>;

	ld.param.u32 	%r46, [_Z12multiplycoaliiiPfS_S__param_0];
	ld.param.u32 	%r47, [_Z12multiplycoaliiiPfS_S__param_1];
	ld.param.u32 	%r45, [_Z12multiplycoaliiiPfS_S__param_2];
	ld.param.u64 	%rd4, [_Z12multiplycoaliiiPfS_S__param_3];
	ld.param.u64 	%rd5, [_Z12multiplycoaliiiPfS_S__param_4];
	ld.param.u64 	%rd3, [_Z12multiplycoaliiiPfS_S__param_5];
	cvta.to.global.u64 	%rd1, %rd5;
	cvta.to.global.u64 	%rd2, %rd4;
	mov.u32 	%r48, %ctaid.x;
	shl.b32 	%r49, %r48, 5;
	mov.u32 	%r50, %tid.x;
	shr.u32 	%r51, %r50, 5;
	or.b32  	%r1, %r49, %r51;
	mov.u32 	%r52, %ctaid.y;
	shl.b32 	%r2, %r52, 5;
	and.b32  	%r3, %r50, 31;
	or.b32  	%r53, %r2, %r3;
	setp.ge.u32 	%p1, %r1, %r46;
	setp.ge.u32 	%p2, %r53, %r47;
	or.pred  	%p3, %p1, %p2;
	@%p3 bra 	$L__BB2_14;
	setp.lt.s32 	%p4, %r45, 1;
	mov.f32 	%f67, 0f00000000;
	@%p4 bra 	$L__BB2_13;
	mul.lo.s32 	%r5, %r45, %r1;
	and.b32  	%r6, %r45, 7;
	setp.lt.u32 	%p5, %r45, 8;
	mov.f32 	%f67, 0f00000000;
	mov.b32 	%r98, 0;
	@%p5 bra 	$L__BB2_5;
	and.b32  	%r98, %r45, 2147483640;
	neg.s32 	%r96, %r98;
	add.s32 	%r55, %r47, %r2;
	add.s32 	%r95, %r55, %r3;
	shl.b32 	%r10, %r47, 3;
	shl.b32 	%r56, %r47, 1;
	add.s32 	%r57, %r2, %r56;
	add.s32 	%r94, %r57, %r3;
	mad.lo.s32 	%r58, %r47, 3, %r2;
	add.s32 	%r93, %r58, %r3;
	shl.b32 	%r59, %r47, 2;
	add.s32 	%r60, %r2, %r59;
	add.s32 	%r92, %r60, %r3;
	mad.lo.s32 	%r61, %r47, 5, %r2;
	add.s32 	%r91, %r61, %r3;
	mad.lo.s32 	%r62, %r47, 6, %r2;
	add.s32 	%r90, %r62, %r3;
	mad.lo.s32 	%r63, %r47, 7, %r2;
	add.s32 	%r89, %r63, %r3;
	add.s32 	%r87, %r5, 3;
	mov.f32 	%f67, 0f00000000;
	mov.u32 	%r88, %r53;
$L__BB2_4:
	.pragma "nounroll";
	add.s32 	%r64, %r87, -3;
	mul.wide.u32 	%rd6, %r64, 4;
	add.s64 	%rd7, %rd2, %rd6;
	ld.global.nc.f32 	%f17, [%rd7];
	mul.wide.u32 	%rd8, %r88, 4;
	add.s64 	%rd9, %rd1, %rd8;
	ld.global.nc.f32 	%f18, [%rd9];
	fma.rn.f32 	%f19, %f17, %f18, %f67;
	add.s32 	%r65, %r87, -2;
	mul.wide.u32 	%rd10, %r65, 4;
	add.s64 	%rd11, %rd2, %rd10;
	ld.global.nc.f32 	%f20, [%rd11];
	mul.wide.u32 	%rd12, %r95, 4;
	add.s64 	%rd13, %rd1, %rd12;
	ld.global.nc.f32 	%f21, [%rd13];
	fma.rn.f32 	%f22, %f20, %f21, %f19;
	add.s32 	%r66, %r87, -1;
	mul.wide.u32 	%rd14, %r66, 4;
	add.s64 	%rd15, %rd2, %rd14;
	ld.global.nc.f32 	%f23, [%rd15];
	mul.wide.u32 	%rd16, %r94, 4;
	add.s64 	%rd17, %rd1, %rd16;
	ld.global.nc.f32 	%f24, [%rd17];
	fma.rn.f32 	%f25, %f23, %f24, %f22;
	add.s32 	%r67, %r87, 4;
	mul.wide.u32 	%rd18, %r87, 4;
	add.s64 	%rd19, %rd2, %rd18;
	ld.global.nc.f32 	%f26, [%rd19];
	mul.wide.u32 	%rd20, %r93, 4;
	add.s64 	%rd21, %rd1, %rd20;
	ld.global.nc.f32 	%f27, [%rd21];
	fma.rn.f32 	%f28, %f26, %f27, %f25;
	add.s32 	%r68, %r87, 1;
	mul.wide.u32 	%rd22, %r68, 4;
	add.s64 	%rd23, %rd2, %rd22;
	ld.global.nc.f32 	%f29, [%rd23];
	mul.wide.u32 	%rd24, %r92, 4;
	add.s64 	%rd25, %rd1, %rd24;
	ld.global.nc.f32 	%f30, [%rd25];
	fma.rn.f32 	%f31, %f29, %f30, %f28;
	add.s32 	%r69, %r87, 2;
	mul.wide.u32 	%rd26, %r69, 4;
	add.s64 	%rd27, %rd2, %rd26;
	ld.global.nc.f32 	%f32, [%rd27];
	mul.wide.u32 	%rd28, %r91, 4;
	add.s64 	%rd29, %rd1, %rd28;
	ld.global.nc.f32 	%f33, [%rd29];
	fma.rn.f32 	%f34, %f32, %f33, %f31;
	add.s32 	%r70, %r87, 3;
	mul.wide.u32 	%rd30, %r70, 4;
	add.s64 	%rd31, %rd2, %rd30;
	ld.global.nc.f32 	%f35, [%rd31];
	mul.wide.u32 	%rd32, %r90, 4;
	add.s64 	%rd33, %rd1, %rd32;
	ld.global.nc.f32 	%f36, [%rd33];
	fma.rn.f32 	%f37, %f35, %f36, %f34;
	mul.wide.u32 	%rd34, %r67, 4;
	add.s64 	%rd35, %rd2, %rd34;
	ld.global.nc.f32 	%f38, [%rd35];
	mul.wide.u32 	%rd36, %r89, 4;
	add.s64 	%rd37, %rd1, %rd36;
	ld.global.nc.f32 	%f39, [%rd37];
	fma.rn.f32 	%f67, %f38, %f39, %f37;
	add.s32 	%r96, %r96, 8;
	add.s32 	%r95, %r95, %r10;
	add.s32 	%r94, %r94, %r10;
	add.s32 	%r93, %r93, %r10;
	add.s32 	%r92, %r92, %r10;
	add.s32 	%r91, %r91, %r10;
	add.s32 	%r90, %r90, %r10;
	add.s32 	%r89, %r89, %r10;
	add.s32 	%r88, %r88, %r10;
	add.s32 	%r87, %r87, 8;
	setp.ne.s32 	%p6, %r96, 0;
	@%p6 bra 	$L__BB2_4;
$L__BB2_5:
	setp.eq.s32 	%p7, %r6, 0;
	@%p7 bra 	$L__BB2_13;
	and.b32  	%r39, %r45, 3;
	setp.lt.u32 	%p8, %r6, 4;
	@%p8 bra 	$L__BB2_8;
	add.s32 	%r71, %r98, %r5;
	mul.wide.u32 	%rd38, %r71, 4;
	add.s64 	%rd39, %rd2, %rd38;
	ld.global.nc.f32 	%f41, [%rd39];
	mad.lo.s32 	%r72, %r98, %r47, %r53;
	mul.wide.u32 	%rd40, %r72, 4;
	add.s64 	%rd41, %rd1, %rd40;
	ld.global.nc.f32 	%f42, [%rd41];
	fma.rn.f32 	%f43, %f41, %f42, %f67;
	add.s32 	%r73, %r71, 1;
	mul.wide.u32 	%rd42, %r73, 4;
	add.s64 	%rd43, %rd2, %rd42;
	ld.global.nc.f32 	%f44, [%rd43];
	add.s32 	%r74, %r72, %r47;
	mul.wide.u32 	%rd44, %r74, 4;
	add.s64 	%rd45, %rd1, %rd44;
	ld.global.nc.f32 	%f45, [%rd45];
	fma.rn.f32 	%f46, %f44, %f45, %f43;
	add.s32 	%r75, %r71, 2;
	mul.wide.u32 	%rd46, %r75, 4;
	add.s64 	%rd47, %rd2, %rd46;
	ld.global.nc.f32 	%f47, [%rd47];
	add.s32 	%r76, %r74, %r47;
	mul.wide.u32 	%rd48, %r76, 4;
	add.s64 	%rd49, %rd1, %rd48;
	ld.global.nc.f32 	%f48, [%rd49];
	fma.rn.f32 	%f49, %f47, %f48, %f46;
	add.s32 	%r77, %r71, 3;
	mul.wide.u32 	%rd50, %r77, 4;
	add.s64 	%rd51, %rd2, %rd50;
	ld.global.nc.f32 	%f50, [%rd51];
	add.s32 	%r78, %r76, %r47;
	mul.wide.u32 	%rd52, %r78, 4;
	add.s64 	%rd53, %rd1, %rd52;
	ld.global.nc.f32 	%f51, [%rd53];
	fma.rn.f32 	%f67, %f50, %f51, %f49;
	add.s32 	%r98, %r98, 4;
$L__BB2_8:
	setp.eq.s32 	%p9, %r39, 0;
	@%p9 bra 	$L__BB2_13;
	setp.eq.s32 	%p10, %r39, 1;
	@%p10 bra 	$L__BB2_11;
	add.s32 	%r79, %r98, %r5;
	mul.wide.u32 	%rd54, %r79, 4;
	add.s64 	%rd55, %rd2, %rd54;
	ld.global.nc.f32 	%f53, [%rd55];
	mad.lo.s32 	%r80, %r98, %r47, %r53;
	mul.wide.u32 	%rd56, %r80, 4;
	add.s64 	%rd57, %rd1, %rd56;
	ld.global.nc.f32 	%f54, [%rd57];
	fma.rn.f32 	%f55, %f53, %f54, %f67;
	add.s32 	%r81, %r79, 1;
	mul.wide.u32 	%rd58, %r81, 4;
	add.s64 	%rd59, %rd2, %rd58;
	ld.global.nc.f32 	%f56, [%rd59];
	add.s32 	%r82, %r80, %r47;
	mul.wide.u32 	%rd60, %r82, 4;
	add.s64 	%rd61, %rd1, %rd60;
	ld.global.nc.f32 	%f57, [%rd61];
	fma.rn.f32 	%f67, %f56, %f57, %f55;
	add.s32 	%r98, %r98, 2;
$L__BB2_11:
	and.b32  	%r83, %r45, 1;
	setp.eq.b32 	%p11, %r83, 1;
	not.pred 	%p12, %p11;
	@%p12 bra 	$L__BB2_13;
	add.s32 	%r84, %r98, %r5;
	mul.wide.u32 	%rd62, %r84, 4;
	add.s64 	%rd63, %rd2, %rd62;
	ld.global.nc.f32 	%f58, [%rd63];
	mad.lo.s32 	%r85, %r98, %r47, %r53;
	mul.wide.u32 	%rd64, %r85, 4;
	add.s64 	%rd65, %rd1, %rd64;
	ld.global.nc.f32 	%f59, [%rd65];
	fma.rn.f32 	%f67, %f58, %f59, %f67;
$L__BB2_13:
	mad.lo.s32 	%r86, %r47, %r1, %r53;
	cvta.to.global.u64 	%rd66, %rd3;
	mul.wide.u32 	%rd67, %r86, 4;
	add.s64 	%rd68, %rd66, %rd67;
	st.global.f32 	[%rd68], %f67;
$L__BB2_14:
	ret;

}
	// .globl	_Z10shmultiplyPfS_S_i
.visible .entry _Z10shmultiplyPfS_S_i(
	.param .u64 .ptr .align 1 _Z10shmultiplyPfS_S_i_param_0,
	.param .u64 .ptr .align 1 _Z10shmultiplyPfS_S_i_param_1,
	.param .u64 .ptr .align 1 _Z10shmultiplyPfS_S_i_param_2,
	.param .u32 _Z10shmultiplyPfS_S_i_param_3
)
{
	.reg .pred 	%p<2>;
	.reg .b32 	%r<34>;
	.reg .b32 	%f<102>;
	.reg .b64 	%rd<13>;
	// demoted variable
	.shared .align 4 .b8 _ZZ10shmultiplyPfS_S_iE2As[4096];
	// demoted variable
	.shared .align 4 .b8 _ZZ10shmultiplyPfS_S_iE2Bs[4096];
	ld.param.u64 	%rd4, [_Z10shmultiplyPfS_S_i_param_0];
	ld.param.u64 	%rd5, [_Z10shmultiplyPfS_S_i_param_1];
	ld.param.u64 	%rd3, [_Z10shmultiplyPfS_S_i_param_2];
	ld.param.u32 	%r16, [_Z10shmultiplyPfS_S_i_param_3];
	cvta.to.global.u64 	%rd1, %rd5;
	cvta.to.global.u64 	%rd2, %rd4;
	mov.u32 	%r17, %tid.x;
	mov.u32 	%r18, %tid.y;
	mov.u32 	%r19, %ctaid.y;
	mov.u32 	%r20, %ntid.y;
	mad.lo.s32 	%r21, %r19, %r20, %r18;
	mov.u32 	%r22, %ctaid.x;
	mov.u32 	%r23, %ntid.x;
	mul.lo.s32 	%r1, %r22, %r23;
	mov.u32 	%r24, %nctaid.x;
	mad.lo.s32 	%r2, %r16, %r21, %r17;
	shl.b32 	%r25, %r18, 7;
	mov.u32 	%r26, _ZZ10shmultiplyPfS_S_iE2As;
	add.s32 	%r3, %r26, %r25;
	shl.b32 	%r27, %r17, 2;
	add.s32 	%r4, %r3, %r27;
	mov.u32 	%r28, _ZZ10shmultiplyPfS_S_iE2Bs;
	add.s32 	%r6, %r28, %r27;
	add.s32 	%r5, %r6, %r25;
	neg.s32 	%r33, %r24;
	add.s32 	%r29, %r17, %r1;
	mad.lo.s32 	%r31, %r18, %r16, %r29;
	shl.b32 	%r9, %r16, 5;
	mov.f32 	%f101, 0f00000000;
	mov.u32 	%r32, %r2;
$L__BB3_1:
	mul.wide.s32 	%rd6, %r32, 4;
	add.s64 	%rd7, %rd2, %rd6;
	ld.global.nc.f32 	%f4, [%rd7];
	st.shared.f32 	[%r4], %f4;
	mul.wide.s32 	%rd8, %r31, 4;
	add.s64 	%rd9, %rd1, %rd8;
	ld.global.nc.f32 	%f5, [%rd9];
	st.shared.f32 	[%r5], %f5;
	bar.sync 	0;
	ld.shared.f32 	%f6, [%r3];
	ld.shared.f32 	%f7, [%r6];
	fma.rn.f32 	%f8, %f6, %f7, %f101;
	ld.shared.f32 	%f9, [%r3+4];
	ld.shared.f32 	%f10, [%r6+128];
	fma.rn.f32 	%f11, %f9, %f10, %f8;
	ld.shared.f32 	%f12, [%r3+8];
	ld.shared.f32 	%f13, [%r6+256];
	fma.rn.f32 	%f14, %f12, %f13, %f11;
	ld.shared.f32 	%f15, [%r3+12];
	ld.shared.f32 	%f16, [%r6+384];
	fma.rn.f32 	%f17, %f15, %f16, %f14;
	ld.shared.f32 	%f18, [%r3+16];
	ld.shared.f32 	%f19, [%r6+512];
	fma.rn.f32 	%f20, %f18, %f19, %f17;
	ld.shared.f32 	%f21, [%r3+20];
	ld.shared.f32 	%f22, [%r6+640];
	fma.rn.f32 	%f23, %f21, %f22, %f20;
	ld.shared.f32 	%f24, [%r3+24];
	ld.shared.f32 	%f25, [%r6+768];
	fma.rn.f32 	%f26, %f24, %f25, %f23;
	ld.shared.f32 	%f27, [%r3+28];
	ld.shared.f32 	%f28, [%r6+896];
	fma.rn.f32 	%f29, %f27, %f28, %f26;
	ld.shared.f32 	%f30, [%r3+32];
	ld.shared.f32 	%f31, [%r6+1024];
	fma.rn.f32 	%f32, %f30, %f31, %f29;
	ld.shared.f32 	%f33, [%r3+36];
	ld.shared.f32 	%f34, [%r6+1152];
	fma.rn.f32 	%f35, %f33, %f34, %f32;
	ld.shared.f32 	%f36, [%r3+40];
	ld.shared.f32 	%f37, [%r6+1280];
	fma.rn.f32 	%f38, %f36, %f37, %f35;
	ld.shared.f32 	%f39, [%r3+44];
	ld.shared.f32 	%f40, [%r6+1408];
	fma.rn.f32 	%f41, %f39, %f40, %f38;
	ld.shared.f32 	%f42, [%r3+48];
	ld.shared.f32 	%f43, [%r6+1536];
	fma.rn.f32 	%f44, %f42, %f43, %f41;
	ld.shared.f32 	%f45, [%r3+52];
	ld.shared.f32 	%f46, [%r6+1664];
	fma.rn.f32 	%f47, %f45, %f46, %f44;
	ld.shared.f32 	%f48, [%r3+56];
	ld.shared.f32 	%f49, [%r6+1792];
	fma.rn.f32 	%f50, %f48, %f49, %f47;
	ld.shared.f32 	%f51, [%r3+60];
	ld.shared.f32 	%f52, [%r6+1920];
	fma.rn.f32 	%f53, %f51, %f52, %f50;
	ld.shared.f32 	%f54, [%r3+64];
	ld.shared.f32 	%f55, [%r6+2048];
	fma.rn.f32 	%f56, %f54, %f55, %f53;
	ld.shared.f32 	%f57, [%r3+68];
	ld.shared.f32 	%f58, [%r6+2176];
	fma.rn.f32 	%f59, %f57, %f58, %f56;
	ld.shared.f32 	%f60, [%r3+72];
	ld.shared.f32 	%f61, [%r6+2304];
	fma.rn.f32 	%f62, %f60, %f61, %f59;
	ld.shared.f32 	%f63, [%r3+76];
	ld.shared.f32 	%f64, [%r6+2432];
	fma.rn.f32 	%f65, %f63, %f64, %f62;
	ld.shared.f32 	%f66, [%r3+80];
	ld.shared.f32 	%f67, [%r6+2560];
	fma.rn.f32 	%f68, %f66, %f67, %f65;
	ld.shared.f32 	%f69, [%r3+84];
	ld.shared.f32 	%f70, [%r6+2688];
	fma.rn.f32 	%f71, %f69, %f70, %f68;
	ld.shared.f32 	%f72, [%r3+88];
	ld.shared.f32 	%f73, [%r6+2816];
	fma.rn.f32 	%f74, %f72, %f73, %f71;
	ld.shared.f32 	%f75, [%r3+92];
	ld.shared.f32 	%f76, [%r6+2944];
	fma.rn.f32 	%f77, %f75, %f76, %f74;
	ld.shared.f32 	%f78, [%r3+96];
	ld.shared.f32 	%f79, [%r6+3072];
	fma.rn.f32 	%f80, %f78, %f79, %f77;
	ld.shared.f32 	%f81, [%r3+100];
	ld.shared.f32 	%f82, [%r6+3200];
	fma.rn.f32 	%f83, %f81, %f82, %f80;
	ld.shared.f32 	%f84, [%r3+104];
	ld.shared.f32 	%f85, [%r6+3328];
	fma.rn.f32 	%f86, %f84, %f85, %f83;
	ld.shared.f32 	%f87, [%r3+108];
	ld.shared.f32 	%f88, [%r6+3456];
	fma.rn.f32 	%f89, %f87, %f88, %f86;
	ld.shared.f32 	%f90, [%r3+112];
	ld.shared.f32 	%f91, [%r6+3584];
	fma.rn.f32 	%f92, %f90, %f91, %f89;
	ld.shared.f32 	%f93, [%r3+116];
	ld.shared.f32 	%f94, [%r6+3712];
	fma.rn.f32 	%f95, %f93, %f94, %f92;
	ld.shared.f32 	%f96, [%r3+120];
	ld.shared.f32 	%f97, [%r6+3840];
	fma.rn.f32 	%f98, %f96, %f97, %f95;
	ld.shared.f32 	%f99, [%r3+124];
	ld.shared.f32 	%f100, [%r6+3968];
	fma.rn.f32 	%f101, %f99, %f100, %f98;
	bar.sync 	0;
	add.s32 	%r33, %r33, 1;
	setp.ne.s32 	%p1, %r33, 0;
	add.s32 	%r32, %r32, 32;
	add.s32 	%r31, %r31, %r9;
	@%p1 bra 	$L__BB3_1;
	cvta.to.global.u64 	%rd10, %rd3;
	add.s32 	%r30, %r2, %r1;
	mul.wide.s32 	%rd11, %r30, 4;
	add.s64 	%rd12, %rd10, %rd11;
	st.global.f32 	[%rd12], %f101;
	ret;

}


// ===== COMPILED SASS (sm_100) =====

	.target	sm_100

	.elftype	@"ET_EXEC"


//--------------------- .note.nv.tkinfo           --------------------------
	.section	.note.nv.tkinfo,"",@"SHT_NOTE"
	.sectionflags	@"SHF_NOTE_NV_TKINFO"
	.tkinfo
        /*0018*/ 	.word	0x00000002
        /*0030*/ 	.string	""
        /*0030*/ 	.string	"ptxas"
        /*0030*/ 	.string	"Cuda compilation tools, release 13.0, V13.0.88"
        /*0030*/ 	.string	"Build cuda_13.0.r13.0/compiler.36424714_0"
        /*0030*/ 	.string	"-arch sm_100 -m 64 "



//--------------------- .note.nv.cuinfo           --------------------------
	.section	.note.nv.cuinfo,"",@"SHT_NOTE"
	.sectionflags	@"SHF_NOTE_NV_CUINFO"
        /*0018*/ 	.short	0x0002
        /*001a*/ 	.short	0x0064
        /*001c*/ 	.short	0x0082
	.zero		2


//--------------------- .nv.info                  --------------------------
	.section	.nv.info,"",@"SHT_CUDA_INFO"
	.align	4


	//----- nvinfo : EIATTR_REGCOUNT
	.align		4
        /*0000*/ 	.byte	0x04, 0x2f
        /*0002*/ 	.short	(.L_2 - .L_1)
	.align		4
.L_1:
        /*0004*/ 	.word	index@(_Z10cuda_hellov)
        /*0008*/ 	.word	0x00000018


	//----- nvinfo : EIATTR_FRAME_SIZE
	.align		4
.L_2:
        /*000c*/ 	.byte	0x04, 0x11
        /*000e*/ 	.short	(.L_4 - .L_3)
	.align		4
.L_3:
        /*0010*/ 	.word	index@(_Z10cuda_hellov)
        /*0014*/ 	.word	0x00000000


	//----- nvinfo : EIATTR_REGCOUNT
	.align		4
.L_4:
        /*0018*/ 	.byte	0x04, 0x2f
        /*001a*/ 	.short	(.L_6 - .L_5)
	.align		4
.L_5:
        /*001c*/ 	.word	index@(_Z8multiplyiiiPfS_S_)
        /*0020*/ 	.word	0x00000020


	//----- nvinfo : EIATTR_FRAME_SIZE
	.align		4
.L_6:
        /*0024*/ 	.byte	0x04, 0x11
        /*0026*/ 	.short	(.L_8 - .L_7)
	.align		4
.L_7:
        /*0028*/ 	.word	index@(_Z8multiplyiiiPfS_S_)
        /*002c*/ 	.word	0x00000000


	//----- nvinfo : EIATTR_REGCOUNT
	.align		4
.L_8:
        /*0030*/ 	.byte	0x04, 0x2f
        /*0032*/ 	.short	(.L_10 - .L_9)
	.align		4
.L_9:
        /*0034*/ 	.word	index@(_Z12multiplycoaliiiPfS_S_)
        /*0038*/ 	.word	0x00000020


	//----- nvinfo : EIATTR_FRAME_SIZE
	.align		4
.L_10:
        /*003c*/ 	.byte	0x04, 0x11
        /*003e*/ 	.short	(.L_12 - .L_11)
	.align		4
.L_11:
        /*0040*/ 	.word	index@(_Z12multiplycoaliiiPfS_S_)
        /*0044*/ 	.word	0x00000000


	//----- nvinfo : EIATTR_REGCOUNT
	.align		4
.L_12:
        /*0048*/ 	.byte	0x04, 0x2f
        /*004a*/ 	.short	(.L_14 - .L_13)
	.align		4
.L_13:
        /*004c*/ 	.word	index@(_Z10shmultiplyPfS_S_i)
        /*0050*/ 	.word	0x00000020


	//----- nvinfo : EIATTR_FRAME_SIZE
	.align		4
.L_14:
        /*0054*/ 	.byte	0x04, 0x11
        /*0056*/ 	.short	(.L_16 - .L_15)
	.align		4
.L_15:
        /*0058*/ 	.word	index@(_Z10shmultiplyPfS_S_i)
        /*005c*/ 	.word	0x00000000


	//----- nvinfo : EIATTR_MIN_STACK_SIZE
	.align		4
.L_16:
        /*0060*/ 	.byte	0x04, 0x12
        /*0062*/ 	.short	(.L_18 - .L_17)
	.align		4
.L_17:
        /*0064*/ 	.word	index@(_Z10shmultiplyPfS_S_i)
        /*0068*/ 	.word	0x00000000


	//----- nvinfo : EIATTR_MIN_STACK_SIZE
	.align		4
.L_18:
        /*006c*/ 	.byte	0x04, 0x12
        /*006e*/ 	.short	(.L_20 - .L_19)
	.align		4
.L_19:
        /*0070*/ 	.word	index@(_Z12multiplycoaliiiPfS_S_)
        /*0074*/ 	.word	0x00000000


	//----- nvinfo : EIATTR_MIN_STACK_SIZE
	.align		4
.L_20:
        /*0078*/ 	.byte	0x04, 0x12
        /*007a*/ 	.short	(.L_22 - .L_21)
	.align		4
.L_21:
        /*007c*/ 	.word	index@(_Z8multiplyiiiPfS_S_)
        /*0080*/ 	.word	0x00000000


	//----- nvinfo : EIATTR_MIN_STACK_SIZE
	.align		4
.L_22:
        /*0084*/ 	.byte	0x04, 0x12
        /*0086*/ 	.short	(.L_24 - .L_23)
	.align		4
.L_23:
        /*0088*/ 	.word	index@(_Z10cuda_hellov)
        /*008c*/ 	.word	0x00000000
.L_24:


//--------------------- .nv.compat                --------------------------
	.section	.nv.compat,"",@"SHT_CUDA_COMPAT_INFO"
	.align	4
        /*0000*/ 	.byte	0x02, 0x09, 0x00, 0x00, 0x02, 0x02, 0x01, 0x00, 0x02, 0x05, 0x05, 0x00, 0x03, 0x07, 0x01, 0x01
        /*0010*/ 	.byte	0x02, 0x03, 0x00, 0x00, 0x02, 0x06, 0x01, 0x00, 0x04, 0x0b, 0x08, 0x00, 0x09, 0x00, 0x00, 0x00
        /*0020*/ 	.byte	0x00, 0x00, 0x00, 0x00


//--------------------- .nv.info._Z10shmultiplyPfS_S_i --------------------------
	.section	.nv.info._Z10shmultiplyPfS_S_i,"",@"SHT_CUDA_INFO"
	.sectionflags	@""
	.align	4


	//----- nvinfo : EIATTR_CUDA_API_VERSION
	.align		4
        /*0000*/ 	.byte	0x04, 0x37
        /*0002*/ 	.short	(.L_26 - .L_25)
.L_25:
        /*0004*/ 	.word	0x00000082


	//----- nvinfo : EIATTR_KPARAM_INFO
	.align		4
.L_26:
        /*0008*/ 	.byte	0x04, 0x17
        /*000a*/ 	.short	(.L_28 - .L_27)
.L_27:
        /*000c*/ 	.word	0x00000000
        /*0010*/ 	.short	0x0003
        /*0012*/ 	.short	0x0018
        /*0014*/ 	.byte	0x00, 0xf0, 0x11, 0x00


	//----- nvinfo : EIATTR_KPARAM_INFO
	.align		4
.L_28:
        /*0018*/ 	.byte	0x04, 0x17
        /*001a*/ 	.short	(.L_30 - .L_29)
.L_29:
        /*001c*/ 	.word	0x00000000
        /*0020*/ 	.short	0x0002
        /*0022*/ 	.short	0x0010
        /*0024*/ 	.byte	0x00, 0xf5, 0x21, 0x00


	//----- nvinfo : EIATTR_KPARAM_INFO
	.align		4
.L_30:
        /*0028*/ 	.byte	0x04, 0x17
        /*002a*/ 	.short	(.L_32 - .L_31)
.L_31:
        /*002c*/ 	.word	0x00000000
        /*0030*/ 	.short	0x0001
        /*0032*/ 	.short	0x0008
        /*0034*/ 	.byte	0x00, 0xf5, 0x21, 0x00


	//----- nvinfo : EIATTR_KPARAM_INFO
	.align		4
.L_32:
        /*0038*/ 	.byte	0x04, 0x17
        /*003a*/ 	.short	(.L_34 - .L_33)
.L_33:
        /*003c*/ 	.word	0x00000000
        /*0040*/ 	.short	0x0000
        /*0042*/ 	.short	0x0000
        /*0044*/ 	.byte	0x00, 0xf5, 0x21, 0x00


	//----- nvinfo : EIATTR_SPARSE_MMA_MASK
	.align		4
.L_34:
        /*0048*/ 	.byte	0x03, 0x50
        /*004a*/ 	.short	0x0000


	//----- nvinfo : EIATTR_MAXREG_COUNT
	.align		4
        /*004c*/ 	.byte	0x03, 0x1b
        /*004e*/ 	.short	0x00ff


	//----- nvinfo : EIATTR_NUM_BARRIERS
	.align		4
        /*0050*/ 	.byte	0x02, 0x4c
        /*0052*/ 	.byte	0x01
	.zero		1


	//----- nvinfo : EIATTR_MERCURY_ISA_VERSION
	.align		4
        /*0054*/ 	.byte	0x03, 0x5f
        /*0056*/ 	.short	0x0101


	//----- nvinfo : EIATTR_VRC_CTA_INIT_COUNT
	.align		4
        /*0058*/ 	.byte	0x02, 0x4a
	.zero		1
	.zero		1


	//----- nvinfo : EIATTR_EXIT_INSTR_OFFSETS
	.align		4
        /*005c*/ 	.byte	0x04, 0x1c
        /*005e*/ 	.short	(.L_36 - .L_35)


	//   ....[0]....
.L_35:
        /*0060*/ 	.word	0x00000760


	//----- nvinfo : EIATTR_CBANK_PARAM_SIZE
	.align		4
.L_36:
        /*0064*/ 	.byte	0x03, 0x19
        /*0066*/ 	.short	0x001c


	//----- nvinfo : EIATTR_PARAM_CBANK
	.align		4
        /*0068*/ 	.byte	0x04, 0x0a
        /*006a*/ 	.short	(.L_38 - .L_37)
	.align		4
.L_37:
        /*006c*/ 	.word	index@(.nv.constant0._Z10shmultiplyPfS_S_i)
        /*0070*/ 	.short	0x0380
        /*0072*/ 	.short	0x001c


	//----- nvinfo : EIATTR_SW_WAR
	.align		4
.L_38:
        /*0074*/ 	.byte	0x04, 0x36
        /*0076*/ 	.short	(.L_40 - .L_39)
.L_39:
        /*0078*/ 	.word	0x00000008
.L_40:


//--------------------- .nv.info._Z12multiplycoaliiiPfS_S_ --------------------------
	.section	.nv.info._Z12multiplycoaliiiPfS_S_,"",@"SHT_CUDA_INFO"
	.sectionflags	@""
	.align	4


	//----- nvinfo : EIATTR_CUDA_API_VERSION
	.align		4
        /*0000*/ 	.byte	0x04, 0x37
        /*0002*/ 	.short	(.L_42 - .L_41)
.L_41:
        /*0004*/ 	.word	0x00000082


	//----- nvinfo : EIATTR_KPARAM_INFO
	.align		4
.L_42:
        /*0008*/ 	.byte	0x04, 0x17
        /*000a*/ 	.short	(.L_44 - .L_43)
.L_43:
        /*000c*/ 	.word	0x00000000
        /*0010*/ 	.short	0x0005
        /*0012*/ 	.short	0x0020
        /*0014*/ 	.byte	0x00, 0xf5, 0x21, 0x00


	//----- nvinfo : EIATTR_KPARAM_INFO
	.align		4
.L_44:
        /*0018*/ 	.byte	0x04, 0x17
        /*001a*/ 	.short	(.L_46 - .L_45)
.L_45:
        /*001c*/ 	.word	0x00000000
        /*0020*/ 	.short	0x0004
        /*0022*/ 	.short	0x0018
        /*0024*/ 	.byte	0x00, 0xf5, 0x21, 0x00


	//----- nvinfo : EIATTR_KPARAM_INFO
	.align		4
.L_46:
        /*0028*/ 	.byte	0x04, 0x17
        /*002a*/ 	.short	(.L_48 - .L_47)
.L_47:
        /*002c*/ 	.word	0x00000000
        /*0030*/ 	.short	0x0003
        /*0032*/ 	.short	0x0010
        /*0034*/ 	.byte	0x00, 0xf5, 0x21, 0x00


	//----- nvinfo : EIATTR_KPARAM_INFO
	.align		4
.L_48:
        /*0038*/ 	.byte	0x04, 0x17
        /*003a*/ 	.short	(.L_50 - .L_49)
.L_49:
        /*003c*/ 	.word	0x00000000
        /*0040*/ 	.short	0x0002
        /*0042*/ 	.short	0x0008
        /*0044*/ 	.byte	0x00, 0xf0, 0x11, 0x00


	//----- nvinfo : EIATTR_KPARAM_INFO
	.align		4
.L_50:
        /*0048*/ 	.byte	0x04, 0x17
        /*004a*/ 	.short	(.L_52 - .L_51)
.L_51:
        /*004c*/ 	.word	0x00000000
        /*0050*/ 	.short	0x0001
        /*0052*/ 	.short	0x0004
        /*0054*/ 	.byte	0x00, 0xf0, 0x11, 0x00


	//----- nvinfo : EIATTR_KPARAM_INFO
	.align		4
.L_52:
        /*0058*/ 	.byte	0x04, 0x17
        /*005a*/ 	.short	(.L_54 - .L_53)
.L_53:
        /*005c*/ 	.word	0x00000000
        /*0060*/ 	.short	0x0000
        /*0062*/ 	.short	0x0000
        /*0064*/ 	.byte	0x00, 0xf0, 0x11, 0x00


	//----- nvinfo : EIATTR_SPARSE_MMA_MASK
	.align		4
.L_54:
        /*0068*/ 	.byte	0x03, 0x50
        /*006a*/ 	.short	0x0000


	//----- nvinfo : EIATTR_MAXREG_COUNT
	.align		4
        /*006c*/ 	.byte	0x03, 0x1b
        /*006e*/ 	.short	0x00ff


	//----- nvinfo : EIATTR_MERCURY_ISA_VERSION
	.align		4
        /*0070*/ 	.byte	0x03, 0x5f
        /*0072*/ 	.short	0x0101


	//----- nvinfo : EIATTR_VRC_CTA_INIT_COUNT
	.align		4
        /*0074*/ 	.byte	0x02, 0x4a
	.zero		1
	.zero		1


	//----- nvinfo : EIATTR_EXIT_INSTR_OFFSETS
	.align		4
        /*0078*/ 	.byte	0x04, 0x1c
        /*007a*/ 	.short	(.L_56 - .L_55)


	//   ....[0]....
.L_55:
        /*007c*/ 	.word	0x000000c0


	//   ....[1]....
        /*0080*/ 	.word	0x00000ae0


	//----- nvinfo : EIATTR_CBANK_PARAM_SIZE
	.align		4
.L_56:
        /*0084*/ 	.byte	0x03, 0x19
        /*0086*/ 	.short	0x0028


	//----- nvinfo : EIATTR_PARAM_CBANK
	.align		4
        /*0088*/ 	.byte	0x04, 0x0a
        /*008a*/ 	.short	(.L_58 - .L_57)
	.align		4
.L_57:
        /*008c*/ 	.word	index@(.nv.constant0._Z12multiplycoaliiiPfS_S_)
        /*0090*/ 	.short	0x0380
        /*0092*/ 	.short	0x0028


	//----- nvinfo : EIATTR_SW_WAR
	.align		4
.L_58:
        /*0094*/ 	.byte	0x04, 0x36
        /*0096*/ 	.short	(.L_60 - .L_59)
.L_59:
        /*0098*/ 	.word	0x00000008
.L_60:


//--------------------- .nv.info._Z8multiplyiiiPfS_S_ --------------------------
	.section	.nv.info._Z8multiplyiiiPfS_S_,"",@"SHT_CUDA_INFO"
	.sectionflags	@""
	.align	4


	//----- nvinfo : EIATTR_CUDA_API_VERSION
	.align		4
        /*0000*/ 	.byte	0x04, 0x37
        /*0002*/ 	.short	(.L_62 - .L_61)
.L_61:
        /*0004*/ 	.word	0x00000082


	//----- nvinfo : EIATTR_KPARAM_INFO
	.align		4
.L_62:
        /*0008*/ 	.byte	0x04, 0x17
        /*000a*/ 	.short	(.L_64 - .L_63)
.L_63:
        /*000c*/ 	.word	0x00000000
        /*0010*/ 	.short	0x0005
        /*0012*/ 	.short	0x0020
        /*0014*/ 	.byte	0x00, 0xf5, 0x21, 0x00


	//----- nvinfo : EIATTR_KPARAM_INFO
	.align		4
.L_64:
        /*0018*/ 	.byte	0x04, 0x17
        /*001a*/ 	.short	(.L_66 - .L_65)
.L_65:
        /*001c*/ 	.word	0x00000000
        /*0020*/ 	.short	0x0004
        /*0022*/ 	.short	0x0018
        /*0024*/ 	.byte	0x00, 0xf5, 0x21, 0x00


	//----- nvinfo : EIATTR_KPARAM_INFO
	.align		4
.L_66:
        /*0028*/ 	.byte	0x04, 0x17
        /*002a*/ 	.short	(.L_68 - .L_67)
.L_67:
        /*002c*/ 	.word	0x00000000
        /*0030*/ 	.short	0x0003
        /*0032*/ 	.short	0x0010
        /*0034*/ 	.byte	0x00, 0xf5, 0x21, 0x00


	//----- nvinfo : EIATTR_KPARAM_INFO
	.align		4
.L_68:
        /*0038*/ 	.byte	0x04, 0x17
        /*003a*/ 	.short	(.L_70 - .L_69)
.L_69:
        /*003c*/ 	.word	0x00000000
        /*0040*/ 	.short	0x0002
        /*0042*/ 	.short	0x0008
        /*0044*/ 	.byte	0x00, 0xf0, 0x11, 0x00


	//----- nvinfo : EIATTR_KPARAM_INFO
	.align		4
.L_70:
        /*0048*/ 	.byte	0x04, 0x17
        /*004a*/ 	.short	(.L_72 - .L_71)
.L_71:
        /*004c*/ 	.word	0x00000000
        /*0050*/ 	.short	0x0001
        /*0052*/ 	.short	0x0004
        /*0054*/ 	.byte	0x00, 0xf0, 0x11, 0x00


	//----- nvinfo : EIATTR_KPARAM_INFO
	.align		4
.L_72:
        /*0058*/ 	.byte	0x04, 0x17
        /*005a*/ 	.short	(.L_74 - .L_73)
.L_73:
        /*005c*/ 	.word	0x00000000
        /*0060*/ 	.short	0x0000
        /*0062*/ 	.short	0x0000
        /*0064*/ 	.byte	0x00, 0xf0, 0x11, 0x00


	//----- nvinfo : EIATTR_SPARSE_MMA_MASK
	.align		4
.L_74:
        /*0068*/ 	.byte	0x03, 0x50
        /*006a*/ 	.short	0x0000


	//----- nvinfo : EIATTR_MAXREG_COUNT
	.align		4
        /*006c*/ 	.byte	0x03, 0x1b
        /*006e*/ 	.short	0x00ff


	//----- nvinfo : EIATTR_MERCURY_ISA_VERSION
	.align		4
        /*0070*/ 	.byte	0x03, 0x5f
        /*0072*/ 	.short	0x0101


	//----- nvinfo : EIATTR_VRC_CTA_INIT_COUNT
	.align		4
        /*0074*/ 	.byte	0x02, 0x4a
	.zero		1
	.zero		1


	//----- nvinfo : EIATTR_EXIT_INSTR_OFFSETS
	.align		4
        /*0078*/ 	.byte	0x04, 0x1c
        /*007a*/ 	.short	(.L_76 - .L_75)


	//   ....[0]....
.L_75:
        /*007c*/ 	.word	0x000000d0


	//   ....[1]....
        /*0080*/ 	.word	0x00000a80


	//----- nvinfo : EIATTR_CBANK_PARAM_SIZE
	.align		4
.L_76:
        /*0084*/ 	.byte	0x03, 0x19
        /*0086*/ 	.short	0x0028


	//----- nvinfo : EIATTR_PARAM_CBANK
	.align		4
        /*0088*/ 	.byte	0x04, 0x0a
        /*008a*/ 	.short	(.L_78 - .L_77)
	.align		4
.L_77:
        /*008c*/ 	.word	index@(.nv.constant0._Z8multiplyiiiPfS_S_)
        /*0090*/ 	.short	0x0380
        /*0092*/ 	.short	0x0028


	//----- nvinfo : EIATTR_SW_WAR
	.align		4
.L_78:
        /*0094*/ 	.byte	0x04, 0x36
        /*0096*/ 	.short	(.L_80 - .L_79)
.L_79:
        /*0098*/ 	.word	0x00000008
.L_80:


//--------------------- .nv.info._Z10cuda_hellov  --------------------------
	.section	.nv.info._Z10cuda_hellov,"",@"SHT_CUDA_INFO"
	.sectionflags	@""
	.align	4


	//----- nvinfo : EIATTR_CUDA_API_VERSION
	.align		4
        /*0000*/ 	.byte	0x04, 0x37
        /*0002*/ 	.short	(.L_82 - .L_81)
.L_81:
        /*0004*/ 	.word	0x00000082


	//----- nvinfo : EIATTR_SPARSE_MMA_MASK
	.align		4
.L_82:
        /*0008*/ 	.byte	0x03, 0x50
        /*000a*/ 	.short	0x0000


	//----- nvinfo : EIATTR_MAXREG_COUNT
	.align		4
        /*000c*/ 	.byte	0x03, 0x1b
        /*000e*/ 	.short	0x00ff


	//----- nvinfo : EIATTR_EXTERNS
	.align		4
        /*0010*/ 	.byte	0x04, 0x0f
        /*0012*/ 	.short	(.L_84 - .L_83)


	//   ....[0]....
	.align		4
.L_83:
        /*0014*/ 	.word	index@(vprintf)


	//----- nvinfo : EIATTR_MERCURY_ISA_VERSION
	.align		4
.L_84:
        /*0018*/ 	.byte	0x03, 0x5f
        /*001a*/ 	.short	0x0101


	//----- nvinfo : EIATTR_VRC_CTA_INIT_COUNT
	.align		4
        /*001c*/ 	.byte	0x02, 0x4a
	.zero		1
	.zero		1


	//----- nvinfo : EIATTR_SYSCALL_OFFSETS
	.align		4
        /*0020*/ 	.byte	0x04, 0x46
        /*0022*/ 	.short	(.L_86 - .L_85)


	//   ....[0]....
.L_85:
        /*0024*/ 	.word	0x00000080


	//----- nvinfo : EIATTR_EXIT_INSTR_OFFSETS
	.align		4
.L_86:
        /*0028*/ 	.byte	0x04, 0x1c
        /*002a*/ 	.short	(.L_88 - .L_87)


	//   ....[0]....
.L_87:
        /*002c*/ 	.word	0x00000090


	//----- nvinfo : EIATTR_SW_WAR
	.align		4
.L_88:
        /*0030*/ 	.byte	0x04, 0x36
        /*0032*/ 	.short	(.L_90 - .L_89)
.L_89:
        /*0034*/ 	.word	0x00000008
.L_90:


//--------------------- .nv.callgraph             --------------------------
	.section	.nv.callgraph,"",@"SHT_CUDA_CALLGRAPH"
	.align	4
	.sectionentsize	8
	.align		4
        /*0000*/ 	.word	0x00000000
	.align		4
        /*0004*/ 	.word	0xffffffff
	.align		4
        /*0008*/ 	.word	index@(_Z10cuda_hellov)
	.align		4
        /*000c*/ 	.word	index@(vprintf)
	.align		4
        /*0010*/ 	.word	0x00000000
	.align		4
        /*0014*/ 	.word	0xfffffffe
	.align		4
        /*0018*/ 	.word	0x00000000
	.align		4
        /*001c*/ 	.word	0xfffffffd
	.align		4
        /*0020*/ 	.word	0x00000000
	.align		4
        /*0024*/ 	.word	0xfffffffc


//--------------------- .nv.constant4             --------------------------
	.section	.nv.constant4,"a",@progbits
	.align	8
	.align		8
.nv.constant4:
        /*0000*/ 	.dword	$str
	.align		8
        /*0008*/ 	.dword	vprintf


//--------------------- .text._Z10shmultiplyPfS_S_i --------------------------
	.section	.text._Z10shmultiplyPfS_S_i,"ax",@progbits
	.align	128
        .global         _Z10shmultiplyPfS_S_i
        .type           _Z10shmultiplyPfS_S_i,@function
        .size           _Z10shmultiplyPfS_S_i,(.L_x_14 - _Z10shmultiplyPfS_S_i)
        .other          _Z10shmultiplyPfS_S_i,@"STO_CUDA_ENTRY STV_DEFAULT"
_Z10shmultiplyPfS_S_i:
.text._Z10shmultiplyPfS_S_i:
[----:B------:R-:W-:Y:S01]  /*0000*/  LDC R1, c[0x0][0x37c] ;  /* 0x0000df00ff017b82 */ /* 0x000fe20000000800 */
[----:B------:R-:W0:Y:S07]  /*0010*/  S2R R4, SR_TID.Y ;  /* 0x0000000000047919 */ /* 0x000e2e0000002200 */
[----:B------:R-:W1:Y:S01]  /*0020*/  S2UR UR6, SR_CgaCtaId ;  /* 0x00000000000679c3 */ /* 0x000e620000008800 */
[----:B------:R-:W-:Y:S01]  /*0030*/  UMOV UR4, 0x400 ;  /* 0x0000040000047882 */ /* 0x000fe20000000000 */
[----:B------:R-:W-:Y:S01]  /*0040*/  HFMA2 R23, -RZ, RZ, 0, 0 ;  /* 0x00000000ff177431 */ /* 0x000fe200000001ff */
[----:B------:R-:W2:Y:S01]  /*0050*/  S2R R6, SR_TID.X ;  /* 0x0000000000067919 */ /* 0x000ea20000002100 */
[----:B------:R-:W-:Y:S01]  /*0060*/  UIADD3 UR5, UPT, UPT, UR4, 0x1000, URZ ;  /* 0x0000100004057890 */ /* 0x000fe2000fffe0ff */
[----:B------:R-:W3:Y:S03]  /*0070*/  LDCU.64 UR12, c[0x0][0x358] ;  /* 0x00006b00ff0c77ac */ /* 0x000ee60008000a00 */
[----:B------:R-:W4:Y:S08]  /*0080*/  S2UR UR7, SR_CTAID.X ;  /* 0x00000000000779c3 */ /* 0x000f300000002500 */
[----:B------:R-:W5:Y:S08]  /*0090*/  S2UR UR11, SR_CTAID.Y ;  /* 0x00000000000b79c3 */ /* 0x000f700000002600 */
[----:B------:R-:W5:Y:S01]  /*00a0*/  LDC R3, c[0x0][0x364] ;  /* 0x0000d900ff037b82 */ /* 0x000f620000000800 */
[----:B------:R-:W4:Y:S01]  /*00b0*/  LDCU UR8, c[0x0][0x360] ;  /* 0x00006c00ff0877ac */ /* 0x000f220008000800 */
[----:B------:R-:W3:Y:S06]  /*00c0*/  LDCU UR9, c[0x0][0x370] ;  /* 0x00006e00ff0977ac */ /* 0x000eec0008000800 */
[----:B------:R-:W5:Y:S01]  /*00d0*/  LDC R0, c[0x0][0x398] ;  /* 0x0000e600ff007b82 */ /* 0x000f620000000800 */
[----:B-1----:R-:W-:-:S02]  /*00e0*/  ULEA UR10, UR6, UR4, 0x18 ;  /* 0x00000004060a7291 */ /* 0x002fc4000f8ec0ff */
[----:B------:R-:W-:-:S04]  /*00f0*/  ULEA UR5, UR6, UR5, 0x18 ;  /* 0x0000000506057291 */ /* 0x000fc8000f8ec0ff */
[----:B0-----:R-:W-:Y:S01]  /*0100*/  LEA R7, R4, UR10, 0x7 ;  /* 0x0000000a04077c11 */ /* 0x001fe2000f8e38ff */
[----:B------:R-:W0:Y:S01]  /*0110*/  LDC.64 R20, c[0x0][0x380] ;  /* 0x0000e000ff147b82 */ /* 0x000e220000000a00 */
[----:B--2---:R-:W-:Y:S01]  /*0120*/  LEA R5, R6, UR5, 0x2 ;  /* 0x0000000506057c11 */ /* 0x004fe2000f8e10ff */
[----:B----4-:R-:W-:Y:S02]  /*0130*/  UIMAD UR4, UR7, UR8, URZ ;  /* 0x00000008070472a4 */ /* 0x010fe4000f8e02ff */
[----:B---3--:R-:W-:-:S04]  /*0140*/  UIADD3 UR6, UPT, UPT, -UR9, URZ, URZ ;  /* 0x000000ff09067290 */ /* 0x008fc8000fffe1ff */
[----:B------:R-:W1:Y:S01]  /*0150*/  LDC.64 R18, c[0x0][0x388] ;  /* 0x0000e200ff127b82 */ /* 0x000e620000000a00 */
[----:B-----5:R-:W-:-:S04]  /*0160*/  IMAD R3, R3, UR11, R4 ;  /* 0x0000000b03037c24 */ /* 0x020fc8000f8e0204 */
[----:B------:R-:W-:Y:S01]  /*0170*/  IMAD R16, R3, R0, R6 ;  /* 0x0000000003107224 */ /* 0x000fe200078e0206 */
[C---:B------:R-:W-:Y:S02]  /*0180*/  IADD3 R3, PT, PT, R6.reuse, UR4, RZ ;  /* 0x0000000406037c10 */ /* 0x040fe4000fffe0ff */
[----:B------:R-:W-:Y:S02]  /*0190*/  LEA R6, R6, R7, 0x2 ;  /* 0x0000000706067211 */ /* 0x000fe400078e10ff */
[----:B------:R-:W-:Y:S01]  /*01a0*/  MOV R2, R16 ;  /* 0x0000001000027202 */ /* 0x000fe20000000f00 */
[C---:B------:R-:W-:Y:S01]  /*01b0*/  IMAD R3, R4.reuse, R0, R3 ;  /* 0x0000000004037224 */ /* 0x040fe200078e0203 */
[----:B------:R-:W-:-:S07]  /*01c0*/  LEA R4, R4, R5, 0x7 ;  /* 0x0000000504047211 */ /* 0x000fce00078e38ff */
.L_x_0:
[----:B0-----:R-:W-:-:S04]  /*01d0*/  IMAD.WIDE R8, R2, 0x4, R20 ;  /* 0x0000000402087825 */ /* 0x001fc800078e0214 */
[----:B-1----:R-:W-:Y:S01]  /*01e0*/  IMAD.WIDE R26, R3, 0x4, R18 ;  /* 0x00000004031a7825 */ /* 0x002fe200078e0212 */
[----:B------:R-:W2:Y:S05]  /*01f0*/  LDG.E.CONSTANT R29, desc[UR12][R8.64] ;  /* 0x0000000c081d7981 */ /* 0x000eaa000c1e9900 */
[----:B------:R-:W3:Y:S01]  /*0200*/  LDG.E.CONSTANT R27, desc[UR12][R26.64] ;  /* 0x0000000c1a1b7981 */ /* 0x000ee2000c1e9900 */
[----:B------:R-:W-:Y:S01]  /*0210*/  UIADD3 UR6, UPT, UPT, UR6, 0x1, URZ ;  /* 0x0000000106067890 */ /* 0x000fe2000fffe0ff */
[----:B------:R-:W-:Y:S02]  /*0220*/  IADD3 R2, PT, PT, R2, 0x20, RZ ;  /* 0x0000002002027810 */ /* 0x000fe40007ffe0ff */
[----:B------:R-:W-:Y:S01]  /*0230*/  LEA R3, R0, R3, 0x5 ;  /* 0x0000000300037211 */ /* 0x000fe200078e28ff */
[----:B------:R-:W-:Y:S01]  /*0240*/  UISETP.NE.AND UP0, UPT, UR6, URZ, UPT ;  /* 0x000000ff0600728c */ /* 0x000fe2000bf05270 */
[----:B--2---:R-:W-:Y:S04]  /*0250*/  STS [R6], R29 ;  /* 0x0000001d06007388 */ /* 0x004fe80000000800 */
[----:B---3--:R-:W-:Y:S01]  /*0260*/  STS [R4], R27 ;  /* 0x0000001b04007388 */ /* 0x008fe20000000800 */
[----:B------:R-:W-:Y:S06]  /*0270*/  BAR.SYNC.DEFER_BLOCKING 0x0 ;  /* 0x0000000000007b1d */ /* 0x000fec0000010000 */
[----:B------:R-:W-:Y:S04]  /*0280*/  LDS R22, [R5] ;  /* 0x0000000005167984 */ /* 0x000fe80000000800 */
[----:B------:R-:W0:Y:S04]  /*0290*/  LDS.128 R12, [R7] ;  /* 0x00000000070c7984 */ /* 0x000e280000000c00 */
[----:B------:R-:W1:Y:S04]  /*02a0*/  LDS R28, [R5+0x80] ;  /* 0x00008000051c7984 */ /* 0x000e680000000800 */
[----:B------:R-:W2:Y:S04]  /*02b0*/  LDS R25, [R5+0x100] ;  /* 0x0001000005197984 */ /* 0x000ea80000000800 */
[----:B------:R-:W3:Y:S04]  /*02c0*/  LDS R24, [R5+0x180] ;  /* 0x0001800005187984 */ /* 0x000ee80000000800 */
[----:B------:R-:W-:Y:S04]  /*02d0*/  LDS R17, [R5+0x200] ;  /* 0x0002000005117984 */ /* 0x000fe80000000800 */
[----:B------:R-:W4:Y:S04]  /*02e0*/  LDS.128 R8, [R7+0x10] ;  /* 0x0000100007087984 */ /* 0x000f280000000c00 */
[----:B------:R-:W-:Y:S01]  /*02f0*/  LDS R26, [R5+0x380] ;  /* 0x00038000051a7984 */ /* 0x000fe20000000800 */
[----:B0-----:R-:W-:-:S03]  /*0300*/  FFMA R12, R12, R22, R23 ;  /* 0x000000160c0c7223 */ /* 0x001fc60000000017 */
[----:B------:R-:W0:Y:S01]  /*0310*/  LDS R22, [R5+0x280] ;  /* 0x0002800005167984 */ /* 0x000e220000000800 */
[----:B-1----:R-:W-:-:S03]  /*0320*/  FFMA R12, R28, R13, R12 ;  /* 0x0000000d1c0c7223 */ /* 0x002fc6000000000c */
[----:B------:R-:W1:Y:S01]  /*0330*/  LDS R23, [R5+0x300] ;  /* 0x0003000005177984 */ /* 0x000e620000000800 */
[----:B--2---:R-:W-:-:S03]  /*0340*/  FFMA R25, R25, R14, R12 ;  /* 0x0000000e19197223 */ /* 0x004fc6000000000c */
[----:B------:R-:W-:Y:S01]  /*0350*/  LDS R28, [R5+0x580] ;  /* 0x00058000051c7984 */ /* 0x000fe20000000800 */
[----:B---3--:R-:W-:-:S03]  /*0360*/  FFMA R27, R24, R15, R25 ;  /* 0x0000000f181b7223 */ /* 0x008fc60000000019 */
[----:B------:R-:W-:Y:S04]  /*0370*/  LDS R25, [R5+0x400] ;  /* 0x0004000005197984 */ /* 0x000fe80000000800 */
[----:B------:R-:W2:Y:S01]  /*0380*/  LDS.128 R12, [R7+0x20] ;  /* 0x00002000070c7984 */ /* 0x000ea20000000c00 */
[----:B----4-:R-:W-:-:S03]  /*0390*/  FFMA R17, R8, R17, R27 ;  /* 0x0000001108117223 */ /* 0x010fc6000000001b */
[----:B------:R-:W3:Y:S01]  /*03a0*/  LDS R24, [R5+0x480] ;  /* 0x0004800005187984 */ /* 0x000ee20000000800 */
[----:B0-----:R-:W-:-:S03]  /*03b0*/  FFMA R22, R22, R9, R17 ;  /* 0x0000000916167223 */ /* 0x001fc60000000011 */
[----:B------:R-:W0:Y:S01]  /*03c0*/  LDS R17, [R5+0x500] ;  /* 0x0005000005117984 */ /* 0x000e220000000800 */
[----:B-1----:R-:W-:-:S03]  /*03d0*/  FFMA R23, R23, R10, R22 ;  /* 0x0000000a17177223 */ /* 0x002fc60000000016 */
[----:B------:R-:W-:Y:S01]  /*03e0*/  LDS R22, [R5+0x680] ;  /* 0x0006800005167984 */ /* 0x000fe20000000800 */
[----:B------:R-:W-:-:S03]  /*03f0*/  FFMA R27, R26, R11, R23 ;  /* 0x0000000b1a1b7223 */ /* 0x000fc60000000017 */
[----:B------:R-:W-:Y:S04]  /*0400*/  LDS R23, [R5+0x600] ;  /* 0x0006000005177984 */ /* 0x000fe80000000800 */
[----:B------:R-:W1:Y:S01]  /*0410*/  LDS.128 R8, [R7+0x30] ;  /* 0x0000300007087984 */ /* 0x000e620000000c00 */
[----:B--2---:R-:W-:-:S03]  /*0420*/  FFMA R25, R12, R25, R27 ;  /* 0x000000190c197223 */ /* 0x004fc6000000001b */
[----:B------:R-:W-:Y:S01]  /*0430*/  LDS R26, [R5+0x780] ;  /* 0x00078000051a7984 */ /* 0x000fe20000000800 */
[----:B---3--:R-:W-:-:S03]  /*0440*/  FFMA R24, R24, R13, R25 ;  /* 0x0000000d18187223 */ /* 0x008fc60000000019 */
[----:B------:R-:W2:Y:S01]  /*0450*/  LDS R25, [R5+0x700] ;  /* 0x0007000005197984 */ /* 0x000ea20000000800 */
[----:B0-----:R-:W-:-:S03]  /*0460*/  FFMA R17, R17, R14, R24 ;  /* 0x0000000e11117223 */ /* 0x001fc60000000018 */
[----:B------:R-:W-:Y:S01]  /*0470*/  LDS R24, [R5+0x880] ;  /* 0x0008800005187984 */ /* 0x000fe20000000800 */
[----:B------:R-:W-:-:S03]  /*0480*/  FFMA R27, R28, R15, R17 ;  /* 0x0000000f1c1b7223 */ /* 0x000fc60000000011 */
[----:B------:R-:W-:Y:S04]  /*0490*/  LDS R17, [R5+0x800] ;  /* 0x0008000005117984 */ /* 0x000fe80000000800 */
[----:B------:R-:W0:Y:S01]  /*04a0*/  LDS.128 R12, [R7+0x40] ;  /* 0x00004000070c7984 */ /* 0x000e220000000c00 */
[----:B-1----:R-:W-:-:S03]  /*04b0*/  FFMA R23, R8, R23, R27 ;  /* 0x0000001708177223 */ /* 0x002fc6000000001b */
[----:B------:R-:W1:Y:S01]  /*04c0*/  LDS R27, [R5+0x900] ;  /* 0x00090000051b7984 */ /* 0x000e620000000800 */
[----:B------:R-:W-:-:S03]  /*04d0*/  FFMA R22, R22, R9, R23 ;  /* 0x0000000916167223 */ /* 0x000fc60000000017 */
[----:B------:R-:W3:Y:S01]  /*04e0*/  LDS R28, [R5+0x980] ;  /* 0x00098000051c7984 */ /* 0x000ee20000000800 */
[----:B--2---:R-:W-:-:S03]  /*04f0*/  FFMA R25, R25, R10, R22 ;  /* 0x0000000a19197223 */ /* 0x004fc60000000016 */
[----:B------:R-:W-:Y:S01]  /*0500*/  LDS R23, [R5+0xa00] ;  /* 0x000a000005177984 */ /* 0x000fe20000000800 */
[----:B------:R-:W-:-:S03]  /*0510*/  FFMA R25, R26, R11, R25 ;  /* 0x0000000b1a197223 */ /* 0x000fc60000000019 */
[----:B------:R-:W2:Y:S04]  /*0520*/  LDS.128 R8, [R7+0x50] ;  /* 0x0000500007087984 */ /* 0x000ea80000000c00 */
[----:B------:R-:W4:Y:S04]  /*0530*/  LDS R22, [R5+0xa80] ;  /* 0x000a800005167984 */ /* 0x000f280000000800 */
[----:B------:R-:W-:Y:S01]  /*0540*/  LDS R26, [R5+0xb80] ;  /* 0x000b8000051a7984 */ /* 0x000fe20000000800 */
[----:B0-----:R-:W-:-:S03]  /*0550*/  FFMA R17, R12, R17, R25 ;  /* 0x000000110c117223 */ /* 0x001fc60000000019 */
[----:B------:R-:W-:Y:S01]  /*0560*/  LDS R25, [R5+0xc00] ;  /* 0x000c000005197984 */ /* 0x000fe20000000800 */
[----:B------:R-:W-:-:S03]  /*0570*/  FFMA R24, R24, R13, R17 ;  /* 0x0000000d18187223 */ /* 0x000fc60000000011 */
[----:B------:R-:W0:Y:S01]  /*0580*/  LDS R17, [R5+0xb00] ;  /* 0x000b000005117984 */ /* 0x000e220000000800 */
[----:B-1----:R-:W-:-:S03]  /*0590*/  FFMA R27, R27, R14, R24 ;  /* 0x0000000e1b1b7223 */ /* 0x002fc60000000018 */
[----:B------:R-:W-:Y:S01]  /*05a0*/  LDS R24, [R5+0xc80] ;  /* 0x000c800005187984 */ /* 0x000fe20000000800 */
[----:B---3--:R-:W-:-:S03]  /*05b0*/  FFMA R27, R28, R15, R27 ;  /* 0x0000000f1c1b7223 */ /* 0x008fc6000000001b */
[----:B------:R-:W1:Y:S01]  /*05c0*/  LDS.128 R12, [R7+0x60] ;  /* 0x00006000070c7984 */ /* 0x000e620000000c00 */
[----:B--2---:R-:W-:-:S03]  /*05d0*/  FFMA R23, R8, R23, R27 ;  /* 0x0000001708177223 */ /* 0x004fc6000000001b */
[----:B------:R-:W-:Y:S01]  /*05e0*/  LDS R28, [R5+0xf00] ;  /* 0x000f0000051c7984 */ /* 0x000fe20000000800 */
[----:B----4-:R-:W-:-:S03]  /*05f0*/  FFMA R22, R22, R9, R23 ;  /* 0x0000000916167223 */ /* 0x010fc60000000017 */
[----:B------:R-:W2:Y:S01]  /*0600*/  LDS R23, [R5+0xd00] ;  /* 0x000d000005177984 */ /* 0x000ea20000000800 */
[----:B0-----:R-:W-:-:S03]  /*0610*/  FFMA R17, R17, R10, R22 ;  /* 0x0000000a11117223 */ /* 0x001fc60000000016 */
[----:B------:R-:W0:Y:S01]  /*0620*/  LDS R22, [R5+0xd80] ;  /* 0x000d800005167984 */ /* 0x000e220000000800 */
[----:B------:R-:W-:-:S03]  /*0630*/  FFMA R27, R26, R11, R17 ;  /* 0x0000000b1a1b7223 */ /* 0x000fc60000000011 */
[----:B------:R-:W-:Y:S01]  /*0640*/  LDS R17, [R5+0xe00] ;  /* 0x000e000005117984 */ /* 0x000fe20000000800 */
[----:B-1----:R-:W-:-:S03]  /*0650*/  FFMA R25, R12, R25, R27 ;  /* 0x000000190c197223 */ /* 0x002fc6000000001b */
[----:B------:R-:W1:Y:S01]  /*0660*/  LDS.128 R8, [R7+0x70] ;  /* 0x0000700007087984 */ /* 0x000e620000000c00 */
[----:B------:R-:W-:-:S03]  /*0670*/  FFMA R26, R24, R13, R25 ;  /* 0x0000000d181a7223 */ /* 0x000fc60000000019 */
[----:B------:R-:W3:Y:S01]  /*0680*/  LDS R12, [R5+0xe80] ;  /* 0x000e8000050c7984 */ /* 0x000ee20000000800 */
[----:B--2---:R-:W-:-:S03]  /*0690*/  FFMA R23, R23, R14, R26 ;  /* 0x0000000e17177223 */ /* 0x004fc6000000001a */
[----:B------:R-:W2:Y:S01]  /*06a0*/  LDS R24, [R5+0xf80] ;  /* 0x000f800005187984 */ /* 0x000ea20000000800 */
[----:B0-----:R-:W-:-:S04]  /*06b0*/  FFMA R15, R22, R15, R23 ;  /* 0x0000000f160f7223 */ /* 0x001fc80000000017 */
[----:B-1----:R-:W-:-:S04]  /*06c0*/  FFMA R15, R8, R17, R15 ;  /* 0x00000011080f7223 */ /* 0x002fc8000000000f */
[----:B---3--:R-:W-:-:S04]  /*06d0*/  FFMA R9, R12, R9, R15 ;  /* 0x000000090c097223 */ /* 0x008fc8000000000f */
[----:B------:R-:W-:-:S04]  /*06e0*/  FFMA R9, R28, R10, R9 ;  /* 0x0000000a1c097223 */ /* 0x000fc80000000009 */
[----:B--2---:R-:W-:Y:S01]  /*06f0*/  FFMA R23, R24, R11, R9 ;  /* 0x0000000b18177223 */ /* 0x004fe20000000009 */
[----:B------:R-:W-:Y:S06]  /*0700*/  BAR.SYNC.DEFER_BLOCKING 0x0 ;  /* 0x0000000000007b1d */ /* 0x000fec0000010000 */
[----:B------:R-:W-:Y:S05]  /*0710*/  BRA.U UP0, `(.L_x_0) ;  /* 0xfffffff900ac7547 */ /* 0x000fea000b83ffff */
[----:B------:R-:W0:Y:S01]  /*0720*/  LDC.64 R2, c[0x0][0x390] ;  /* 0x0000e400ff027b82 */ /* 0x000e220000000a00 */
[----:B------:R-:W-:-:S05]  /*0730*/  IADD3 R5, PT, PT, R16, UR4, RZ ;  /* 0x0000000410057c10 */ /* 0x000fca000fffe0ff */
[----:B0-----:R-:W-:-:S05]  /*0740*/  IMAD.WIDE R2, R5, 0x4, R2 ;  /* 0x0000000405027825 */ /* 0x001fca00078e0202 */
[----:B------:R-:W-:Y:S01]  /*0750*/  STG.E desc[UR12][R2.64], R23 ;  /* 0x0000001702007986 */ /* 0x000fe2000c10190c */
[----:B------:R-:W-:Y:S05]  /*0760*/  EXIT ;  /* 0x000000000000794d */ /* 0x000fea0003800000 */
.L_x_1:
[----:B------:R-:W-:-:S00]  /*0770*/  BRA `(.L_x_1) ;  /* 0xfffffffc00fc7947 */ /* 0x000fc0000383ffff */
[----:B------:R-:W-:-:S00]  /*0780*/  NOP ;  /* 0x0000000000007918 */ /* 0x000fc00000000000 */
[----:B------:R-:W-:-:S00]  /*0790*/  NOP ;  /* 0x0000000000007918 */ /* 0x000fc00000000000 */
[----:B------:R-:W-:-:S00]  /*07a0*/  NOP ;  /* 0x0000000000007918 */ /* 0x000fc00000000000 */
[----:B------:R-:W-:-:S00]  /*07b0*/  NOP ;  /* 0x0000000000007918 */ /* 0x000fc00000000000 */
[----:B------:R-:W-:-:S00]  /*07c0*/  NOP ;  /* 0x0000000000007918 */ /* 0x000fc00000000000 */
[----:B------:R-:W-:-:S00]  /*07d0*/  NOP ;  /* 0x0000000000007918 */ /* 0x000fc00000000000 */
[----:B------:R-:W-:-:S00]  /*07e0*/  NOP ;  /* 0x0000000000007918 */ /* 0x000fc00000000000 */
[----:B------:R-:W-:-:S00]  /*07f0*/  NOP ;  /* 0x0000000000007918 */ /* 0x000fc00000000000 */
.L_x_14:


//--------------------- .text._Z12multiplycoaliiiPfS_S_ --------------------------
	.section	.text._Z12multiplycoaliiiPfS_S_,"ax",@progbits
	.align	128
        .global         _Z12multiplycoaliiiPfS_S_
        .type           _Z12multiplycoaliiiPfS_S_,@function
        .size           _Z12multiplycoaliiiPfS_S_,(.L_x_15 - _Z12multiplycoaliiiPfS_S_)
        .other          _Z12multiplycoaliiiPfS_S_,@"STO_CUDA_ENTRY STV_DEFAULT"
_Z12multiplycoaliiiPfS_S_:
.text._Z12multiplycoaliiiPfS_S_:
[----:B------:R-:W-:Y:S01]  /*0000*/  LDC R1, c[0x0][0x37c] ;  /* 0x0000df00ff017b82 */ /* 0x000fe20000000800 */
[----:B------:R-:W0:Y:S07]  /*0010*/  S2R R16, SR_CTAID.Y ;  /* 0x0000000000107919 */ /* 0x000e2e0000002600 */
[----:B------:R-:W1:Y:S01]  /*0020*/  S2UR UR4, SR_CTAID.X ;  /* 0x00000000000479c3 */ /* 0x000e620000002500 */
[----:B------:R-:W2:Y:S07]  /*0030*/  S2R R9, SR_TID.X ;  /* 0x0000000000097919 */ /* 0x000eae0000002100 */
[----:B------:R-:W3:Y:S01]  /*0040*/  LDC.64 R4, c[0x0][0x380] ;  /* 0x0000e000ff047b82 */ /* 0x000ee20000000a00 */
[----:B-1----:R-:W-:Y:S01]  /*0050*/  USHF.L.U32 UR4, UR4, 0x5, URZ ;  /* 0x0000000504047899 */ /* 0x002fe200080006ff */
[----:B0-----:R-:W-:-:S02]  /*0060*/  SHF.L.U32 R16, R16, 0x5, RZ ;  /* 0x0000000510107819 */ /* 0x001fc400000006ff */
[--C-:B--2---:R-:W-:Y:S02]  /*0070*/  SHF.R.U32.HI R3, RZ, 0x5, R9.reuse ;  /* 0x00000005ff037819 */ /* 0x104fe40000011609 */
[----:B------:R-:W-:Y:S02]  /*0080*/  LOP3.LUT R0, R16, 0x1f, R9, 0xf8, !PT ;  /* 0x0000001f10007812 */ /* 0x000fe400078ef809 */
[----:B------:R-:W-:Y:S02]  /*0090*/  LOP3.LUT R3, R3, UR4, RZ, 0xfc, !PT ;  /* 0x0000000403037c12 */ /* 0x000fe4000f8efcff */
[----:B---3--:R-:W-:-:S04]  /*00a0*/  ISETP.GE.U32.AND P0, PT, R0, R5, PT ;  /* 0x000000050000720c */ /* 0x008fc80003f06070 */
[----:B------:R-:W-:-:S13]  /*00b0*/  ISETP.GE.U32.OR P0, PT, R3, R4, P0 ;  /* 0x000000040300720c */ /* 0x000fda0000706470 */
[----:B------:R-:W-:Y:S05]  /*00c0*/  @P0 EXIT ;  /* 0x000000000000094d */ /* 0x000fea0003800000 */
[----:B------:R-:W0:Y:S01]  /*00d0*/  LDC R2, c[0x0][0x388] ;  /* 0x0000e200ff027b82 */ /* 0x000e220000000800 */
[----:B------:R-:W1:Y:S01]  /*00e0*/  LDCU.64 UR4, c[0x0][0x358] ;  /* 0x00006b00ff0477ac */ /* 0x000e620008000a00 */
[----:B------:R-:W-:Y:S01]  /*00f0*/  HFMA2 R25, -RZ, RZ, 0, 0 ;  /* 0x00000000ff197431 */ /* 0x000fe200000001ff */
[----:B0-----:R-:W-:-:S13]  /*0100*/  ISETP.GE.AND P0, PT, R2, 0x1, PT ;  /* 0x000000010200780c */ /* 0x001fda0003f06270 */
[----:B-1----:R-:W-:Y:S05]  /*0110*/  @!P0 BRA `(.L_x_2) ;  /* 0x0000000800608947 */ /* 0x002fea0003800000 */
[C---:B------:R-:W-:Y:S02]  /*0120*/  ISETP.GE.U32.AND P1, PT, R2.reuse, 0x8, PT ;  /* 0x000000080200780c */ /* 0x040fe40003f26070 */
[----:B------:R-:W-:Y:S02]  /*0130*/  LOP3.LUT R6, R2, 0x7, RZ, 0xc0, !PT ;  /* 0x0000000702067812 */ /* 0x000fe400078ec0ff */
[----:B------:R-:W-:Y:S02]  /*0140*/  MOV R25, RZ ;  /* 0x000000ff00197202 */ /* 0x000fe40000000f00 */
[----:B------:R-:W-:Y:S02]  /*0150*/  ISETP.NE.AND P0, PT, R6, RZ, PT ;  /* 0x000000ff0600720c */ /* 0x000fe40003f05270 */
[----:B------:R-:W-:-:S05]  /*0160*/  MOV R7, RZ ;  /* 0x000000ff00077202 */ /* 0x000fca0000000f00 */
[----:B------:R-:W-:Y:S06]  /*0170*/  @!P1 BRA `(.L_x_3) ;  /* 0x0000000400409947 */ /* 0x000fec0003800000 */
[----:B------:R-:W-:Y:S01]  /*0180*/  LOP3.LUT R9, R9, 0x1f, RZ, 0xc0, !PT ;  /* 0x0000001f09097812 */ /* 0x000fe200078ec0ff */
[C-C-:B------:R-:W-:Y:S01]  /*0190*/  IMAD R8, R5.reuse, 0x3, R16.reuse ;  /* 0x0000000305087824 */ /* 0x140fe200078e0210 */
[CC--:B------:R-:W-:Y:S01]  /*01a0*/  LEA R4, R5.reuse, R16.reuse, 0x1 ;  /* 0x0000001005047211 */ /* 0x0c0fe200078e08ff */
[C-C-:B------:R-:W-:Y:S01]  /*01b0*/  IMAD R12, R5.reuse, 0x5, R16.reuse ;  /* 0x00000005050c7824 */ /* 0x140fe200078e0210 */
[C---:B------:R-:W-:Y:S01]  /*01c0*/  LEA R10, R5.reuse, R16, 0x2 ;  /* 0x00000010050a7211 */ /* 0x040fe200078e10ff */
[C-C-:B------:R-:W-:Y:S01]  /*01d0*/  IMAD R14, R5.reuse, 0x6, R16.reuse ;  /* 0x00000006050e7824 */ /* 0x140fe200078e0210 */
[----:B------:R-:W-:Y:S01]  /*01e0*/  LOP3.LUT R7, R2, 0x7ffffff8, RZ, 0xc0, !PT ;  /* 0x7ffffff802077812 */ /* 0x000fe200078ec0ff */
[----:B------:R-:W-:Y:S01]  /*01f0*/  IMAD R18, R5, 0x7, R16 ;  /* 0x0000000705127824 */ /* 0x000fe200078e0210 */
[----:B------:R-:W-:Y:S01]  /*0200*/  IADD3 R11, PT, PT, R9, R4, RZ ;  /* 0x00000004090b7210 */ /* 0x000fe20007ffe0ff */
[----:B------:R-:W-:Y:S01]  /*0210*/  IMAD R15, R3, R2, 0x3 ;  /* 0x00000003030f7424 */ /* 0x000fe200078e0202 */
[----:B------:R-:W-:-:S02]  /*0220*/  IADD3 R8, PT, PT, R9, R8, RZ ;  /* 0x0000000809087210 */ /* 0x000fc40007ffe0ff */
[C---:B------:R-:W-:Y:S02]  /*0230*/  IADD3 R10, PT, PT, R9.reuse, R10, RZ ;  /* 0x0000000a090a7210 */ /* 0x040fe40007ffe0ff */
[C---:B------:R-:W-:Y:S02]  /*0240*/  IADD3 R12, PT, PT, R9.reuse, R12, RZ ;  /* 0x0000000c090c7210 */ /* 0x040fe40007ffe0ff */
[C---:B------:R-:W-:Y:S02]  /*0250*/  IADD3 R14, PT, PT, R9.reuse, R14, RZ ;  /* 0x0000000e090e7210 */ /* 0x040fe40007ffe0ff */
[C---:B------:R-:W-:Y:S02]  /*0260*/  IADD3 R4, PT, PT, R9.reuse, R5, R16 ;  /* 0x0000000509047210 */ /* 0x040fe40007ffe010 */
[----:B------:R-:W-:Y:S02]  /*0270*/  IADD3 R9, PT, PT, R9, R18, RZ ;  /* 0x0000001209097210 */ /* 0x000fe40007ffe0ff */
[----:B------:R-:W-:-:S02]  /*0280*/  MOV R25, RZ ;  /* 0x000000ff00197202 */ /* 0x000fc40000000f00 */
[----:B------:R-:W-:Y:S02]  /*0290*/  MOV R13, R0 ;  /* 0x00000000000d7202 */ /* 0x000fe40000000f00 */
[----:B------:R-:W-:-:S07]  /*02a0*/  IADD3 R24, PT, PT, -R7, RZ, RZ ;  /* 0x000000ff07187210 */ /* 0x000fce0007ffe1ff */
.L_x_4:
[----:B------:R-:W0:Y:S01]  /*02b0*/  LDC.64 R20, c[0x0][0x390] ;  /* 0x0000e400ff147b82 */ /* 0x000e220000000a00 */
[----:B------:R-:W-:-:S07]  /*02c0*/  IADD3 R23, PT, PT, R15, -0x3, RZ ;  /* 0xfffffffd0f177810 */ /* 0x000fce0007ffe0ff */
[----:B------:R-:W1:Y:S01]  /*02d0*/  LDC.64 R16, c[0x0][0x398] ;  /* 0x0000e600ff107b82 */ /* 0x000e620000000a00 */
[----:B0-----:R-:W-:-:S06]  /*02e0*/  IMAD.WIDE.U32 R22, R23, 0x4, R20 ;  /* 0x0000000417167825 */ /* 0x001fcc00078e0014 */
[----:B------:R-:W2:Y:S01]  /*02f0*/  LDG.E.CONSTANT R22, desc[UR4][R22.64] ;  /* 0x0000000416167981 */ /* 0x000ea2000c1e9900 */
[----:B-1----:R-:W-:-:S06]  /*0300*/  IMAD.WIDE.U32 R18, R13, 0x4, R16 ;  /* 0x000000040d127825 */ /* 0x002fcc00078e0010 */
[----:B------:R-:W2:Y:S01]  /*0310*/  LDG.E.CONSTANT R18, desc[UR4][R18.64] ;  /* 0x0000000412127981 */ /* 0x000ea2000c1e9900 */
[----:B------:R-:W-:Y:S01]  /*0320*/  IADD3 R27, PT, PT, R15, -0x2, RZ ;  /* 0xfffffffe0f1b7810 */ /* 0x000fe20007ffe0ff */
[----:B------:R-:W-:-:S06]  /*0330*/  IMAD.WIDE.U32 R28, R4, 0x4, R16 ;  /* 0x00000004041c7825 */ /* 0x000fcc00078e0010 */
[----:B------:R-:W3:Y:S01]  /*0340*/  LDG.E.CONSTANT R28, desc[UR4][R28.64] ;  /* 0x000000041c1c7981 */ /* 0x000ee2000c1e9900 */
[----:B--2---:R-:W-:Y:S01]  /*0350*/  FFMA R25, R22, R18, R25 ;  /* 0x0000001216197223 */ /* 0x004fe20000000019 */
[----:B------:R-:W-:Y:S01]  /*0360*/  IMAD.WIDE.U32 R22, R27, 0x4, R20 ;  /* 0x000000041b167825 */ /* 0x000fe200078e0014 */
[----:B------:R-:W-:-:S05]  /*0370*/  IADD3 R27, PT, PT, R15, -0x1, RZ ;  /* 0xffffffff0f1b7810 */ /* 0x000fca0007ffe0ff */
[----:B------:R-:W-:Y:S01]  /*0380*/  IMAD.WIDE.U32 R26, R27, 0x4, R20 ;  /* 0x000000041b1a7825 */ /* 0x000fe200078e0014 */
[----:B------:R-:W3:Y:S04]  /*0390*/  LDG.E.CONSTANT R22, desc[UR4][R22.64] ;  /* 0x0000000416167981 */ /* 0x000ee8000c1e9900 */
[----:B------:R0:W2:Y:S02]  /*03a0*/  LDG.E.CONSTANT R18, desc[UR4][R26.64] ;  /* 0x000000041a127981 */ /* 0x0000a4000c1e9900 */
[----:B0-----:R-:W-:-:S05]  /*03b0*/  IMAD.WIDE.U32 R26, R11, 0x4, R16 ;  /* 0x000000040b1a7825 */ /* 0x001fca00078e0010 */
[----:B------:R-:W2:Y:S01]  /*03c0*/  LDG.E.CONSTANT R19, desc[UR4][R26.64] ;  /* 0x000000041a137981 */ /* 0x000ea2000c1e9900 */
[----:B------:R-:W-:Y:S01]  /*03d0*/  IADD3 R23, PT, PT, R15, 0x1, RZ ;  /* 0x000000010f177810 */ /* 0x000fe20007ffe0ff */
[----:B---3--:R-:W-:-:S04]  /*03e0*/  FFMA R25, R22, R28, R25 ;  /* 0x0000001c16197223 */ /* 0x008fc80000000019 */
[----:B--2---:R-:W-:Y:S01]  /*03f0*/  FFMA R25, R18, R19, R25 ;  /* 0x0000001312197223 */ /* 0x004fe20000000019 */
[----:B------:R-:W-:-:S05]  /*0400*/  IMAD.WIDE.U32 R18, R15, 0x4, R20 ;  /* 0x000000040f127825 */ /* 0x000fca00078e0014 */
[----:B------:R0:W2:Y:S02]  /*0410*/  LDG.E.CONSTANT R28, desc[UR4][R18.64] ;  /* 0x00000004121c7981 */ /* 0x0000a4000c1e9900 */
[----:B0-----:R-:W-:-:S04]  /*0420*/  IMAD.WIDE.U32 R18, R23, 0x4, R20 ;  /* 0x0000000417127825 */ /* 0x001fc800078e0014 */
[--C-:B------:R-:W-:Y:S02]  /*0430*/  IMAD.WIDE.U32 R22, R8, 0x4, R16.reuse ;  /* 0x0000000408167825 */ /* 0x100fe400078e0010 */
[----:B------:R-:W3:Y:S04]  /*0440*/  LDG.E.CONSTANT R18, desc[UR4][R18.64] ;  /* 0x0000000412127981 */ /* 0x000ee8000c1e9900 */
[----:B------:R0:W2:Y:S02]  /*0450*/  LDG.E.CONSTANT R29, desc[UR4][R22.64] ;  /* 0x00000004161d7981 */ /* 0x0000a4000c1e9900 */
[----:B0-----:R-:W-:-:S05]  /*0460*/  IMAD.WIDE.U32 R22, R10, 0x4, R16 ;  /* 0x000000040a167825 */ /* 0x001fca00078e0010 */
[----:B------:R0:W3:Y:S01]  /*0470*/  LDG.E.CONSTANT R26, desc[UR4][R22.64] ;  /* 0x00000004161a7981 */ /* 0x0000e2000c1e9900 */
[C---:B------:R-:W-:Y:S02]  /*0480*/  IADD3 R27, PT, PT, R15.reuse, 0x3, RZ ;  /* 0x000000030f1b7810 */ /* 0x040fe40007ffe0ff */
[C---:B0-----:R-:W-:Y:S01]  /*0490*/  IADD3 R23, PT, PT, R15.reuse, 0x4, RZ ;  /* 0x000000040f177810 */ /* 0x041fe20007ffe0ff */
[----:B--2---:R-:W-:Y:S01]  /*04a0*/  FFMA R25, R28, R29, R25 ;  /* 0x0000001d1c197223 */ /* 0x004fe20000000019 */
[----:B------:R-:W-:-:S05]  /*04b0*/  IADD3 R29, PT, PT, R15, 0x2, RZ ;  /* 0x000000020f1d7810 */ /* 0x000fca0007ffe0ff */
[----:B------:R-:W-:-:S06]  /*04c0*/  IMAD.WIDE.U32 R28, R29, 0x4, R20 ;  /* 0x000000041d1c7825 */ /* 0x000fcc00078e0014 */
[----:B------:R-:W2:Y:S01]  /*04d0*/  LDG.E.CONSTANT R28, desc[UR4][R28.64] ;  /* 0x000000041c1c7981 */ /* 0x000ea2000c1e9900 */
[----:B---3--:R-:W-:Y:S01]  /*04e0*/  FFMA R25, R18, R26, R25 ;  /* 0x0000001a12197223 */ /* 0x008fe20000000019 */
[----:B------:R-:W-:-:S04]  /*04f0*/  IMAD.WIDE.U32 R18, R12, 0x4, R16 ;  /* 0x000000040c127825 */ /* 0x000fc800078e0010 */
[--C-:B------:R-:W-:Y:S02]  /*0500*/  IMAD.WIDE.U32 R26, R27, 0x4, R20.reuse ;  /* 0x000000041b1a7825 */ /* 0x100fe400078e0014 */
[----:B------:R-:W2:Y:S02]  /*0510*/  LDG.E.CONSTANT R18, desc[UR4][R18.64] ;  /* 0x0000000412127981 */ /* 0x000ea4000c1e9900 */
[----:B------:R-:W-:Y:S02]  /*0520*/  IMAD.WIDE.U32 R20, R23, 0x4, R20 ;  /* 0x0000000417147825 */ /* 0x000fe400078e0014 */
[----:B------:R-:W3:Y:S02]  /*0530*/  LDG.E.CONSTANT R26, desc[UR4][R26.64] ;  /* 0x000000041a1a7981 */ /* 0x000ee4000c1e9900 */
[--C-:B------:R-:W-:Y:S02]  /*0540*/  IMAD.WIDE.U32 R22, R14, 0x4, R16.reuse ;  /* 0x000000040e167825 */ /* 0x100fe400078e0010 */
[----:B------:R-:W4:Y:S02]  /*0550*/  LDG.E.CONSTANT R20, desc[UR4][R20.64] ;  /* 0x0000000414147981 */ /* 0x000f24000c1e9900 */
[----:B------:R-:W-:-:S02]  /*0560*/  IMAD.WIDE.U32 R16, R9, 0x4, R16 ;  /* 0x0000000409107825 */ /* 0x000fc400078e0010 */
[----:B------:R-:W3:Y:S04]  /*0570*/  LDG.E.CONSTANT R23, desc[UR4][R22.64] ;  /* 0x0000000416177981 */ /* 0x000ee8000c1e9900 */
[----:B------:R-:W4:Y:S01]  /*0580*/  LDG.E.CONSTANT R16, desc[UR4][R16.64] ;  /* 0x0000000410107981 */ /* 0x000f22000c1e9900 */
[----:B------:R-:W-:-:S04]  /*0590*/  IADD3 R24, PT, PT, R24, 0x8, RZ ;  /* 0x0000000818187810 */ /* 0x000fc80007ffe0ff */
[----:B------:R-:W-:Y:S02]  /*05a0*/  ISETP.NE.AND P1, PT, R24, RZ, PT ;  /* 0x000000ff1800720c */ /* 0x000fe40003f25270 */
[----:B------:R-:W-:Y:S02]  /*05b0*/  IADD3 R15, PT, PT, R15, 0x8, RZ ;  /* 0x000000080f0f7810 */ /* 0x000fe40007ffe0ff */
[C---:B------:R-:W-:Y:S02]  /*05c0*/  LEA R4, R5.reuse, R4, 0x3 ;  /* 0x0000000405047211 */ /* 0x040fe400078e18ff */
[C---:B------:R-:W-:Y:S02]  /*05d0*/  LEA R11, R5.reuse, R11, 0x3 ;  /* 0x0000000b050b7211 */ /* 0x040fe400078e18ff */
[C---:B------:R-:W-:Y:S02]  /*05e0*/  LEA R8, R5.reuse, R8, 0x3 ;  /* 0x0000000805087211 */ /* 0x040fe400078e18ff */
[----:B------:R-:W-:-:S02]  /*05f0*/  LEA R10, R5, R10, 0x3 ;  /* 0x0000000a050a7211 */ /* 0x000fc400078e18ff */
[C---:B------:R-:W-:Y:S02]  /*0600*/  LEA R12, R5.reuse, R12, 0x3 ;  /* 0x0000000c050c7211 */ /* 0x040fe400078e18ff */
[C---:B------:R-:W-:Y:S02]  /*0610*/  LEA R14, R5.reuse, R14, 0x3 ;  /* 0x0000000e050e7211 */ /* 0x040fe400078e18ff */
[C---:B------:R-:W-:Y:S02]  /*0620*/  LEA R9, R5.reuse, R9, 0x3 ;  /* 0x0000000905097211 */ /* 0x040fe400078e18ff */
[----:B------:R-:W-:Y:S01]  /*0630*/  LEA R13, R5, R13, 0x3 ;  /* 0x0000000d050d7211 */ /* 0x000fe200078e18ff */
[----:B--2---:R-:W-:-:S04]  /*0640*/  FFMA R25, R28, R18, R25 ;  /* 0x000000121c197223 */ /* 0x004fc80000000019 */
[----:B---3--:R-:W-:-:S04]  /*0650*/  FFMA R25, R26, R23, R25 ;  /* 0x000000171a197223 */ /* 0x008fc80000000019 */
[----:B----4-:R-:W-:Y:S01]  /*0660*/  FFMA R25, R20, R16, R25 ;  /* 0x0000001014197223 */ /* 0x010fe20000000019 */
[----:B------:R-:W-:Y:S06]  /*0670*/  @P1 BRA `(.L_x_4) ;  /* 0xfffffffc000c1947 */ /* 0x000fec000383ffff */
.L_x_3:
[----:B------:R-:W-:Y:S05]  /*0680*/  @!P0 BRA `(.L_x_2) ;  /* 0x0000000400048947 */ /* 0x000fea0003800000 */
[----:B------:R-:W-:Y:S02]  /*0690*/  ISETP.GE.U32.AND P0, PT, R6, 0x4, PT ;  /* 0x000000040600780c */ /* 0x000fe40003f06070 */
[----:B------:R-:W-:-:S04]  /*06a0*/  LOP3.LUT R24, R2, 0x3, RZ, 0xc0, !PT ;  /* 0x0000000302187812 */ /* 0x000fc800078ec0ff */
[----:B------:R-:W-:-:S07]  /*06b0*/  ISETP.NE.AND P1, PT, R24, RZ, PT ;  /* 0x000000ff1800720c */ /* 0x000fce0003f25270 */
[----:B------:R-:W-:Y:S06]  /*06c0*/  @!P0 BRA `(.L_x_5) ;  /* 0x00000000007c8947 */ /* 0x000fec0003800000 */
[----:B------:R-:W0:Y:S01]  /*06d0*/  LDC.64 R8, c[0x0][0x398] ;  /* 0x0000e600ff087b82 */ /* 0x000e220000000a00 */
[----:B------:R-:W-:Y:S02]  /*06e0*/  IMAD R13, R3, R2, R7 ;  /* 0x00000002030d7224 */ /* 0x000fe400078e0207 */
[----:B------:R-:W-:-:S03]  /*06f0*/  IMAD R6, R7, R5, R0 ;  /* 0x0000000507067224 */ /* 0x000fc600078e0200 */
[C---:B------:R-:W-:Y:S02]  /*0700*/  IADD3 R21, PT, PT, R13.reuse, 0x1, RZ ;  /* 0x000000010d157810 */ /* 0x040fe40007ffe0ff */
[----:B------:R-:W1:Y:S01]  /*0710*/  LDC.64 R10, c[0x0][0x390] ;  /* 0x0000e400ff0a7b82 */ /* 0x000e620000000a00 */
[C---:B------:R-:W-:Y:S02]  /*0720*/  IADD3 R15, PT, PT, R13.reuse, 0x2, RZ ;  /* 0x000000020d0f7810 */ /* 0x040fe40007ffe0ff */
[----:B------:R-:W-:Y:S01]  /*0730*/  IADD3 R27, PT, PT, R13, 0x3, RZ ;  /* 0x000000030d1b7810 */ /* 0x000fe20007ffe0ff */
[C---:B0-----:R-:W-:Y:S01]  /*0740*/  IMAD.WIDE.U32 R18, R6.reuse, 0x4, R8 ;  /* 0x0000000406127825 */ /* 0x041fe200078e0008 */
[----:B------:R-:W-:-:S04]  /*0750*/  IADD3 R6, PT, PT, R6, R5, RZ ;  /* 0x0000000506067210 */ /* 0x000fc80007ffe0ff */
[CC--:B------:R-:W-:Y:S01]  /*0760*/  IADD3 R14, PT, PT, R6.reuse, R5.reuse, RZ ;  /* 0x00000005060e7210 */ /* 0x0c0fe20007ffe0ff */
[--C-:B-1----:R-:W-:Y:S01]  /*0770*/  IMAD.WIDE.U32 R22, R13, 0x4, R10.reuse ;  /* 0x000000040d167825 */ /* 0x102fe200078e000a */
[----:B------:R-:W2:Y:S03]  /*0780*/  LDG.E.CONSTANT R18, desc[UR4][R18.64] ;  /* 0x0000000412127981 */ /* 0x000ea6000c1e9900 */
[----:B------:R-:W-:Y:S01]  /*0790*/  IMAD.WIDE.U32 R20, R21, 0x4, R10 ;  /* 0x0000000415147825 */ /* 0x000fe200078e000a */
[----:B------:R-:W2:Y:S03]  /*07a0*/  LDG.E.CONSTANT R4, desc[UR4][R22.64] ;  /* 0x0000000416047981 */ /* 0x000ea6000c1e9900 */
[----:B------:R-:W-:Y:S01]  /*07b0*/  IMAD.WIDE.U32 R16, R6, 0x4, R8 ;  /* 0x0000000406107825 */ /* 0x000fe200078e0008 */
[----:B------:R-:W-:Y:S01]  /*07c0*/  IADD3 R29, PT, PT, R14, R5, RZ ;  /* 0x000000050e1d7210 */ /* 0x000fe20007ffe0ff */
[----:B------:R-:W3:Y:S02]  /*07d0*/  LDG.E.CONSTANT R20, desc[UR4][R20.64] ;  /* 0x0000000414147981 */ /* 0x000ee4000c1e9900 */
[----:B------:R-:W-:-:S02]  /*07e0*/  IMAD.WIDE.U32 R12, R15, 0x4, R10 ;  /* 0x000000040f0c7825 */ /* 0x000fc400078e000a */
[----:B------:R-:W3:Y:S02]  /*07f0*/  LDG.E.CONSTANT R17, desc[UR4][R16.64] ;  /* 0x0000000410117981 */ /* 0x000ee4000c1e9900 */
[----:B------:R-:W-:Y:S02]  /*0800*/  IMAD.WIDE.U32 R14, R14, 0x4, R8 ;  /* 0x000000040e0e7825 */ /* 0x000fe400078e0008 */
[----:B------:R-:W4:Y:S02]  /*0810*/  LDG.E.CONSTANT R13, desc[UR4][R12.64] ;  /* 0x000000040c0d7981 */ /* 0x000f24000c1e9900 */
[----:B------:R-:W-:Y:S02]  /*0820*/  IMAD.WIDE.U32 R10, R27, 0x4, R10 ;  /* 0x000000041b0a7825 */ /* 0x000fe400078e000a */
[----:B------:R-:W4:Y:S02]  /*0830*/  LDG.E.CONSTANT R14, desc[UR4][R14.64] ;  /* 0x000000040e0e7981 */ /* 0x000f24000c1e9900 */
[----:B------:R-:W-:-:S02]  /*0840*/  IMAD.WIDE.U32 R8, R29, 0x4, R8 ;  /* 0x000000041d087825 */ /* 0x000fc400078e0008 */
[----:B------:R-:W5:Y:S04]  /*0850*/  LDG.E.CONSTANT R11, desc[UR4][R10.64] ;  /* 0x000000040a0b7981 */ /* 0x000f68000c1e9900 */
[----:B------:R-:W5:Y:S01]  /*0860*/  LDG.E.CONSTANT R8, desc[UR4][R8.64] ;  /* 0x0000000408087981 */ /* 0x000f62000c1e9900 */
[----:B------:R-:W-:Y:S01]  /*0870*/  IADD3 R7, PT, PT, R7, 0x4, RZ ;  /* 0x0000000407077810 */ /* 0x000fe20007ffe0ff */
[----:B--2---:R-:W-:-:S04]  /*0880*/  FFMA R25, R4, R18, R25 ;  /* 0x0000001204197223 */ /* 0x004fc80000000019 */
[----:B---3--:R-:W-:-:S04]  /*0890*/  FFMA R20, R20, R17, R25 ;  /* 0x0000001114147223 */ /* 0x008fc80000000019 */
[----:B----4-:R-:W-:-:S04]  /*08a0*/  FFMA R20, R13, R14, R20 ;  /* 0x0000000e0d147223 */ /* 0x010fc80000000014 */
[----:B-----5:R-:W-:-:S07]  /*08b0*/  FFMA R25, R11, R8, R20 ;  /* 0x000000080b197223 */ /* 0x020fce0000000014 */
.L_x_5:
[----:B------:R-:W-:Y:S05]  /*08c0*/  @!P1 BRA `(.L_x_2) ;  /* 0x0000000000749947 */ /* 0x000fea0003800000 */
[----:B------:R-:W0:Y:S01]  /*08d0*/  LDC.64 R16, c[0x0][0x390] ;  /* 0x0000e400ff107b82 */ /* 0x000e220000000a00 */
[----:B------:R-:W-:Y:S02]  /*08e0*/  ISETP.NE.AND P0, PT, R24, 0x1, PT ;  /* 0x000000011800780c */ /* 0x000fe40003f05270 */
[----:B------:R-:W-:-:S04]  /*08f0*/  LOP3.LUT R4, R2, 0x1, RZ, 0xc0, !PT ;  /* 0x0000000102047812 */ /* 0x000fc800078ec0ff */
[----:B------:R-:W-:Y:S01]  /*0900*/  ISETP.NE.U32.AND P1, PT, R4, 0x1, PT ;  /* 0x000000010400780c */ /* 0x000fe20003f25070 */
[----:B------:R-:W1:Y:S06]  /*0910*/  LDC.64 R8, c[0x0][0x398] ;  /* 0x0000e600ff087b82 */ /* 0x000e6c0000000a00 */
[----:B------:R-:W-:Y:S02]  /*0920*/  @P0 IMAD R15, R3, R2, R7 ;  /* 0x00000002030f0224 */ /* 0x000fe400078e0207 */
[----:B------:R-:W2:Y:S01]  /*0930*/  LDC.64 R10, c[0x0][0x390] ;  /* 0x0000e400ff0a7b82 */ /* 0x000ea20000000a00 */
[C---:B------:R-:W-:Y:S01]  /*0940*/  @P0 IMAD R14, R7.reuse, R5, R0 ;  /* 0x00000005070e0224 */ /* 0x040fe200078e0200 */
[----:B------:R-:W-:-:S02]  /*0950*/  @P0 IADD3 R7, PT, PT, R7, 0x2, RZ ;  /* 0x0000000207070810 */ /* 0x000fc40007ffe0ff */
[C---:B------:R-:W-:Y:S02]  /*0960*/  @P0 IADD3 R21, PT, PT, R15.reuse, 0x1, RZ ;  /* 0x000000010f150810 */ /* 0x040fe40007ffe0ff */
[----:B------:R-:W-:Y:S02]  /*0970*/  @P0 IADD3 R23, PT, PT, R14, R5, RZ ;  /* 0x000000050e170210 */ /* 0x000fe40007ffe0ff */
[----:B------:R-:W3:Y:S01]  /*0980*/  LDC.64 R12, c[0x0][0x398] ;  /* 0x0000e600ff0c7b82 */ /* 0x000ee20000000a00 */
[----:B0-----:R-:W-:-:S04]  /*0990*/  @P0 IMAD.WIDE.U32 R18, R15, 0x4, R16 ;  /* 0x000000040f120825 */ /* 0x001fc800078e0010 */
[----:B------:R-:W-:Y:S01]  /*09a0*/  @P0 IMAD.WIDE.U32 R16, R21, 0x4, R16 ;  /* 0x0000000415100825 */ /* 0x000fe200078e0010 */
[----:B------:R-:W4:Y:S03]  /*09b0*/  @P0 LDG.E.CONSTANT R4, desc[UR4][R18.64] ;  /* 0x0000000412040981 */ /* 0x000f26000c1e9900 */
[----:B-1----:R-:W-:Y:S02]  /*09c0*/  @P0 IMAD.WIDE.U32 R14, R14, 0x4, R8 ;  /* 0x000000040e0e0825 */ /* 0x002fe400078e0008 */
[----:B------:R-:W5:Y:S02]  /*09d0*/  @P0 LDG.E.CONSTANT R17, desc[UR4][R16.64] ;  /* 0x0000000410110981 */ /* 0x000f64000c1e9900 */
[----:B------:R-:W-:Y:S02]  /*09e0*/  @!P1 IMAD R21, R3, R2, R7 ;  /* 0x0000000203159224 */ /* 0x000fe400078e0207 */
[----:B------:R-:W-:Y:S01]  /*09f0*/  @P0 IMAD.WIDE.U32 R8, R23, 0x4, R8 ;  /* 0x0000000417080825 */ /* 0x000fe200078e0008 */
[----:B------:R-:W4:Y:S03]  /*0a00*/  @P0 LDG.E.CONSTANT R14, desc[UR4][R14.64] ;  /* 0x000000040e0e0981 */ /* 0x000f26000c1e9900 */
[----:B------:R-:W-:-:S02]  /*0a10*/  @!P1 IMAD R7, R7, R5, R0 ;  /* 0x0000000507079224 */ /* 0x000fc400078e0200 */
[----:B--2---:R-:W-:Y:S01]  /*0a20*/  @!P1 IMAD.WIDE.U32 R10, R21, 0x4, R10 ;  /* 0x00000004150a9825 */ /* 0x004fe200078e000a */
[----:B------:R-:W5:Y:S03]  /*0a30*/  @P0 LDG.E.CONSTANT R8, desc[UR4][R8.64] ;  /* 0x0000000408080981 */ /* 0x000f66000c1e9900 */
[----:B---3--:R-:W-:Y:S02]  /*0a40*/  @!P1 IMAD.WIDE.U32 R12, R7, 0x4, R12 ;  /* 0x00000004070c9825 */ /* 0x008fe400078e000c */
[----:B------:R-:W2:Y:S04]  /*0a50*/  @!P1 LDG.E.CONSTANT R10, desc[UR4][R10.64] ;  /* 0x000000040a0a9981 */ /* 0x000ea8000c1e9900 */
[----:B------:R-:W2:Y:S01]  /*0a60*/  @!P1 LDG.E.CONSTANT R12, desc[UR4][R12.64] ;  /* 0x000000040c0c9981 */ /* 0x000ea2000c1e9900 */
[----:B----4-:R-:W-:-:S04]  /*0a70*/  @P0 FFMA R4, R4, R14, R25 ;  /* 0x0000000e04040223 */ /* 0x010fc80000000019 */
[----:B-----5:R-:W-:-:S04]  /*0a80*/  @P0 FFMA R25, R17, R8, R4 ;  /* 0x0000000811190223 */ /* 0x020fc80000000004 */
[----:B--2---:R-:W-:-:S07]  /*0a90*/  @!P1 FFMA R25, R10, R12, R25 ;  /* 0x0000000c0a199223 */ /* 0x004fce0000000019 */
.L_x_2:
[----:B------:R-:W0:Y:S01]  /*0aa0*/  LDC.64 R6, c[0x0][0x3a0] ;  /* 0x0000e800ff067b82 */ /* 0x000e220000000a00 */
[----:B------:R-:W-:-:S04]  /*0ab0*/  IMAD R3, R3, R5, R0 ;  /* 0x0000000503037224 */ /* 0x000fc800078e0200 */
[----:B0-----:R-:W-:-:S05]  /*0ac0*/  IMAD.WIDE.U32 R2, R3, 0x4, R6 ;  /* 0x0000000403027825 */ /* 0x001fca00078e0006 */
[----:B------:R-:W-:Y:S01]  /*0ad0*/  STG.E desc[UR4][R2.64], R25 ;  /* 0x0000001902007986 */ /* 0x000fe2000c101904 */
[----:B------:R-:W-:Y:S05]  /*0ae0*/  EXIT ;  /* 0x000000000000794d */ /* 0x000fea0003800000 */
.L_x_6:
        /* <DEDUP_REMOVED lines=9> */
.L_x_15:


//--------------------- .text._Z8multiplyiiiPfS_S_ --------------------------
	.section	.text._Z8multiplyiiiPfS_S_,"ax",@progbits
	.align	128
        .global         _Z8multiplyiiiPfS_S_
        .type           _Z8multiplyiiiPfS_S_,@function
        .size           _Z8multiplyiiiPfS_S_,(.L_x_16 - _Z8multiplyiiiPfS_S_)
        .other          _Z8multiplyiiiPfS_S_,@"STO_CUDA_ENTRY STV_DEFAULT"
_Z8multiplyiiiPfS_S_:
.text._Z8multiplyiiiPfS_S_:
[----:B------:R-:W-:Y:S01]  /*0000*/  LDC R1, c[0x0][0x37c] ;  /* 0x0000df00ff017b82 */ /* 0x000fe20000000800 */
[----:B------:R-:W0:Y:S07]  /*0010*/  S2R R8, SR_TID.Y ;  /* 0x0000000000087919 */ /* 0x000e2e0000002200 */
[----:B------:R-:W1:Y:S01]  /*0020*/  S2UR UR4, SR_CTAID.Y ;  /* 0x00000000000479c3 */ /* 0x000e620000002600 */
[----:B------:R-:W2:Y:S07]  /*0030*/  S2R R2, SR_TID.X ;  /* 0x0000000000027919 */ /* 0x000eae0000002100 */
[----:B------:R-:W2:Y:S01]  /*0040*/  LDC R3, c[0x0][0x360] ;  /* 0x0000d800ff037b82 */ /* 0x000ea20000000800 */
[----:B------:R-:W1:Y:S07]  /*0050*/  LDCU UR5, c[0x0][0x364] ;  /* 0x00006c80ff0577ac */ /* 0x000e6e0008000800 */
[----:B------:R-:W2:Y:S08]  /*0060*/  S2UR UR6, SR_CTAID.X ;  /* 0x00000000000679c3 */ /* 0x000eb00000002500 */
[----:B------:R-:W3:Y:S01]  /*0070*/  LDC.64 R4, c[0x0][0x380] ;  /* 0x0000e000ff047b82 */ /* 0x000ee20000000a00 */
[----:B-1----:R-:W-:-:S06]  /*0080*/  UIMAD UR4, UR4, UR5, URZ ;  /* 0x00000005040472a4 */ /* 0x002fcc000f8e02ff */
[----:B0-----:R-:W-:Y:S01]  /*0090*/  IADD3 R0, PT, PT, R8, UR4, RZ ;  /* 0x0000000408007c10 */ /* 0x001fe2000fffe0ff */
[----:B--2---:R-:W-:-:S03]  /*00a0*/  IMAD R3, R3, UR6, R2 ;  /* 0x0000000603037c24 */ /* 0x004fc6000f8e0202 */
        /* <DEDUP_REMOVED lines=15> */
[C---:B------:R-:W-:Y:S01]  /*01a0*/  IMAD R10, R5.reuse, 0x3, R0 ;  /* 0x00000003050a7824 */ /* 0x040fe200078e0200 */
[C---:B------:R-:W-:Y:S01]  /*01b0*/  IADD3 R4, PT, PT, R5.reuse, UR4, R8 ;  /* 0x0000000405047c10 */ /* 0x040fe2000fffe008 */
[C-C-:B------:R-:W-:Y:S01]  /*01c0*/  IMAD R14, R5.reuse, 0x5, R0.reuse ;  /* 0x00000005050e7824 */ /* 0x140fe200078e0200 */
[CC--:B------:R-:W-:Y:S01]  /*01d0*/  LEA R8, R5.reuse, R0.reuse, 0x1 ;  /* 0x0000000005087211 */ /* 0x0c0fe200078e08ff */
[C-C-:B------:R-:W-:Y:S01]  /*01e0*/  IMAD R9, R5.reuse, 0x6, R0.reuse ;  /* 0x0000000605097824 */ /* 0x140fe200078e0200 */
[C---:B------:R-:W-:Y:S01]  /*01f0*/  LEA R12, R5.reuse, R0, 0x2 ;  /* 0x00000000050c7211 */ /* 0x040fe200078e10ff */
[----:B------:R-:W-:Y:S01]  /*0200*/  IMAD R11, R5, 0x7, R0 ;  /* 0x00000007050b7824 */ /* 0x000fe200078e0200 */
[----:B------:R-:W-:Y:S01]  /*0210*/  MOV R25, RZ ;  /* 0x000000ff00197202 */ /* 0x000fe20000000f00 */
[----:B------:R-:W-:Y:S01]  /*0220*/  IMAD R15, R3, R2, 0x3 ;  /* 0x00000003030f7424 */ /* 0x000fe200078e0202 */
[----:B------:R-:W-:-:S02]  /*0230*/  MOV R13, R0 ;  /* 0x00000000000d7202 */ /* 0x000fc40000000f00 */
[----:B------:R-:W-:-:S07]  /*0240*/  IADD3 R24, PT, PT, -R7, RZ, RZ ;  /* 0x000000ff07187210 */ /* 0x000fce0007ffe1ff */
.L_x_9:
        /* <DEDUP_REMOVED lines=61> */
.L_x_8:
        /* <DEDUP_REMOVED lines=36> */
.L_x_10:
        /* <DEDUP_REMOVED lines=30> */
.L_x_7:
[----:B------:R-:W0:Y:S01]  /*0a40*/  LDC.64 R6, c[0x0][0x3a0] ;  /* 0x0000e800ff067b82 */ /* 0x000e220000000a00 */
[----:B------:R-:W-:-:S04]  /*0a50*/  IMAD R3, R3, R5, R0 ;  /* 0x0000000503037224 */ /* 0x000fc800078e0200 */
[----:B0-----:R-:W-:-:S05]  /*0a60*/  IMAD.WIDE.U32 R2, R3, 0x4, R6 ;  /* 0x0000000403027825 */ /* 0x001fca00078e0006 */
[----:B------:R-:W-:Y:S01]  /*0a70*/  STG.E desc[UR6][R2.64], R25 ;  /* 0x0000001902007986 */ /* 0x000fe2000c101906 */
[----:B------:R-:W-:Y:S05]  /*0a80*/  EXIT ;  /* 0x000000000000794d */ /* 0x000fea0003800000 */
.L_x_11:
        /* <DEDUP_REMOVED lines=15> */
.L_x_16:


//--------------------- .text._Z10cuda_hellov     --------------------------
	.section	.text._Z10cuda_hellov,"ax",@progbits
	.align	128
        .global         _Z10cuda_hellov
        .type           _Z10cuda_hellov,@function
        .size           _Z10cuda_hellov,(.L_x_17 - _Z10cuda_hellov)
        .other          _Z10cuda_hellov,@"STO_CUDA_ENTRY STV_DEFAULT"
_Z10cuda_hellov:
.text._Z10cuda_hellov:
[----:B------:R-:W0:Y:S01]  /*0000*/  LDC R1, c[0x0][0x37c] ;  /* 0x0000df00ff017b82 */ /* 0x000e220000000800 */
[----:B------:R-:W-:Y:S01]  /*0010*/  MOV R0, 0x8 ;  /* 0x0000000800007802 */ /* 0x000fe20000000f00 */
[----:B------:R-:W1:Y:S01]  /*0020*/  LDCU.64 UR4, c[0x4][URZ] ;  /* 0x01000000ff0477ac */ /* 0x000e620008000a00 */
[----:B------:R-:W-:-:S05]  /*0030*/  CS2R R6, SRZ ;  /* 0x0000000000067805 */ /* 0x000fca000001ff00 */
[----:B------:R2:W3:Y:S01]  /*0040*/  LDC.64 R2, c[0x4][R0] ;  /* 0x0100000000027b82 */ /* 0x0004e20000000a00 */
[----:B-1----:R-:W-:Y:S02]  /*0050*/  IMAD.U32 R4, RZ, RZ, UR4 ;  /* 0x00000004ff047e24 */ /* 0x002fe4000f8e00ff */
[----:B--2---:R-:W-:-:S07]  /*0060*/  IMAD.U32 R5, RZ, RZ, UR5 ;  /* 0x00000005ff057e24 */ /* 0x004fce000f8e00ff */
[----:B------:R-:W-:-:S07]  /*0070*/  LEPC R20, `(.L_x_12) ;  /* 0x000000001014794e */ /* 0x000fce0000000000 */
[----:B0--3--:R-:W-:Y:S05]  /*0080*/  CALL.ABS.NOINC R2 ;  /* 0x0000000002007343 */ /* 0x009fea0003c00000 */
.L_x_12:
[----:B------:R-:W-:Y:S05]  /*0090*/  EXIT ;  /* 0x000000000000794d */ /* 0x000fea0003800000 */
.L_x_13:
        /* <DEDUP_REMOVED lines=14> */
.L_x_17:


//--------------------- .nv.global.init           --------------------------
	.section	.nv.global.init,"aw",@progbits
.nv.global.init:
	.type		$str,@object
	.size		$str,(.L_0 - $str)
$str:
        /*0000*/ 	.byte	0x48, 0x65, 0x6c, 0x6c, 0x6f, 0x20, 0x57, 0x6f, 0x72, 0x6c, 0x64, 0x20, 0x66, 0x72, 0x6f, 0x6d
        /*0010*/ 	.byte	0x20, 0x47, 0x50, 0x55, 0x21, 0x0a, 0x00
.L_0:


//--------------------- .nv.shared._Z10shmultiplyPfS_S_i --------------------------
	.section	.nv.shared._Z10shmultiplyPfS_S_i,"aw",@nobits
	.sectionflags	@""
	.align	4
.nv.shared._Z10shmultiplyPfS_S_i:
	.zero		9216


//--------------------- .nv.shared.reserved.0     --------------------------
	.section	.nv.shared.reserved.0,"aw",@nobits
	.weak		__nv_reservedSMEM_offset_0_alias
	.size		__nv_reservedSMEM_offset_0_alias, 0, 64
	.other		__nv_reservedSMEM_offset_0_alias,@"STO_CUDA_RESERVED_SHARED STV_DEFAULT"
__nv_reservedSMEM_offset_0_alias:
	.zero		0
	.zero		64


//--------------------- .nv.constant0._Z10shmultiplyPfS_S_i --------------------------
	.section	.nv.constant0._Z10shmultiplyPfS_S_i,"a",@progbits
	.sectionflags	@""
	.align	4
.nv.constant0._Z10shmultiplyPfS_S_i:
	.zero		924


//--------------------- .nv.constant0._Z12multiplycoaliiiPfS_S_ --------------------------
	.section	.nv.constant0._Z12multiplycoaliiiPfS_S_,"a",@progbits
	.sectionflags	@""
	.align	4
.nv.constant0._Z12multiplycoaliiiPfS_S_:
	.zero		936


//--------------------- .nv.constant0._Z8multiplyiiiPfS_S_ --------------------------
	.section	.nv.constant0._Z8multiplyiiiPfS_S_,"a",@progbits
	.sectionflags	@""
	.align	4
.nv.constant0._Z8multiplyiiiPfS_S_:
	.zero		936


//--------------------- .nv.constant0._Z10cuda_hellov --------------------------
	.section	.nv.constant0._Z10cuda_hellov,"a",@progbits
	.sectionflags	@""
	.align	4
.nv.constant0._Z10cuda_hellov:
	.zero		896


//--------------------- SYMBOLS --------------------------

	.type		.nv.reservedSmem.offset0,@object
	.size		.nv.reservedSmem.offset0,0x4
	.type		.nv.reservedSmem.cap,@object
	.size		.nv.reservedSmem.cap,0x4
	.type		vprintf,@function
